//
// Generated by NVIDIA NVVM Compiler
//
// Compiler Build ID: CL-36424714
// Cuda compilation tools, release 13.0, V13.0.88
// Based on NVVM 20.0.0
//

.version 9.0
.target sm_100
.address_size 64

	// .globl	_Z13simulateRollsPixi
.global .align 4 .b8 precalc_xorwow_matrix[102400];
.global .align 4 .b8 precalc_xorwow_offset_matrix[102400];
.global .align 4 .b8 mrg32k3aM1[2304];
.global .align 4 .b8 mrg32k3aM2[2304];
.global .align 4 .b8 mrg32k3aM1SubSeq[2016];
.global .align 4 .b8 mrg32k3aM2SubSeq[2016];
.global .align 4 .b8 mrg32k3aM1Seq[2304];
.global .align 4 .b8 mrg32k3aM2Seq[2304];
.const .align 8 .b8 __cr_lgamma_table[72];

.visible .entry _Z13simulateRollsPixi(
	.param .u64 .ptr .align 1 _Z13simulateRollsPixi_param_0,
	.param .u64 _Z13simulateRollsPixi_param_1,
	.param .u32 _Z13simulateRollsPixi_param_2
)
{
	.local .align 16 .b8 	__local_depot0[64];
	.reg .b64 	%SP;
	.reg .b64 	%SPL;
	.reg .pred 	%p<69>;
	.reg .b32 	%r<1252>;
	.reg .b64 	%rd<37>;

	mov.u64 	%SPL, __local_depot0;
	ld.param.u64 	%rd16, [_Z13simulateRollsPixi_param_0];
	ld.param.u32 	%r571, [_Z13simulateRollsPixi_param_2];
	cvta.to.global.u64 	%rd1, %rd16;
	add.u64 	%rd2, %SPL, 0;
	add.u64 	%rd3, %SPL, 48;
	mov.u32 	%r572, %ctaid.x;
	mov.u32 	%r573, %ntid.x;
	mov.u32 	%r574, %tid.x;
	mad.lo.s32 	%r575, %r572, %r573, %r574;
	mov.u32 	%r576, %nctaid.x;
	mul.lo.s32 	%r1, %r576, %r573;
	cvt.s64.s32 	%rd36, %r575;
	xor.b32  	%r577, %r571, -1429050551;
	mul.lo.s32 	%r578, %r577, 1099087573;
	setp.gt.s32 	%p1, %r571, -1;
	selp.b32 	%r579, -644748465, -1947113066, %p1;
	add.s32 	%r580, %r579, %r578;
	add.s32 	%r1245, %r580, 6615241;
	add.s32 	%r969, %r578, 123456789;
	st.local.v2.u32 	[%rd2], {%r1245, %r969};
	xor.b32  	%r968, %r578, 362436069;
	add.s32 	%r967, %r579, 521288629;
	st.local.v2.u32 	[%rd2+8], {%r968, %r967};
	xor.b32  	%r966, %r579, 88675123;
	add.s32 	%r965, %r578, 5783321;
	st.local.v2.u32 	[%rd2+16], {%r966, %r965};
	setp.eq.s32 	%p2, %r575, 0;
	@%p2 bra 	$L__BB0_115;
	mov.b32 	%r952, 0;
	mov.u64 	%rd35, %rd36;
$L__BB0_2:
	mov.u64 	%rd5, %rd35;
	and.b64  	%rd6, %rd5, 3;
	setp.eq.s64 	%p3, %rd6, 0;
	@%p3 bra 	$L__BB0_114;
	mul.wide.u32 	%rd19, %r952, 3200;
	mov.u64 	%rd20, precalc_xorwow_matrix;
	add.s64 	%rd7, %rd20, %rd19;
	mov.b32 	%r965, 0;
	mov.u32 	%r966, %r965;
	mov.u32 	%r967, %r965;
	mov.u32 	%r968, %r965;
	mov.u32 	%r969, %r965;
	mov.u32 	%r958, %r965;
$L__BB0_4:
	mul.wide.u32 	%rd21, %r958, 4;
	add.s64 	%rd22, %rd2, %rd21;
	ld.local.u32 	%r20, [%rd22+4];
	shl.b32 	%r21, %r958, 5;
	mov.b32 	%r964, 0;
$L__BB0_5:
	.pragma "nounroll";
	shr.u32 	%r584, %r20, %r964;
	and.b32  	%r585, %r584, 1;
	setp.eq.b32 	%p4, %r585, 1;
	not.pred 	%p5, %p4;
	add.s32 	%r586, %r21, %r964;
	mul.lo.s32 	%r587, %r586, 5;
	mul.wide.u32 	%rd23, %r587, 4;
	add.s64 	%rd8, %rd7, %rd23;
	@%p5 bra 	$L__BB0_7;
	ld.global.u32 	%r588, [%rd8];
	xor.b32  	%r969, %r969, %r588;
	ld.global.u32 	%r589, [%rd8+4];
	xor.b32  	%r968, %r968, %r589;
	ld.global.u32 	%r590, [%rd8+8];
	xor.b32  	%r967, %r967, %r590;
	ld.global.u32 	%r591, [%rd8+12];
	xor.b32  	%r966, %r966, %r591;
	ld.global.u32 	%r592, [%rd8+16];
	xor.b32  	%r965, %r965, %r592;
$L__BB0_7:
	and.b32  	%r594, %r584, 2;
	setp.eq.s32 	%p6, %r594, 0;
	@%p6 bra 	$L__BB0_9;
	ld.global.u32 	%r595, [%rd8+20];
	xor.b32  	%r969, %r969, %r595;
	ld.global.u32 	%r596, [%rd8+24];
	xor.b32  	%r968, %r968, %r596;
	ld.global.u32 	%r597, [%rd8+28];
	xor.b32  	%r967, %r967, %r597;
	ld.global.u32 	%r598, [%rd8+32];
	xor.b32  	%r966, %r966, %r598;
	ld.global.u32 	%r599, [%rd8+36];
	xor.b32  	%r965, %r965, %r599;
$L__BB0_9:
	and.b32  	%r601, %r584, 4;
	setp.eq.s32 	%p7, %r601, 0;
	@%p7 bra 	$L__BB0_11;
	ld.global.u32 	%r602, [%rd8+40];
	xor.b32  	%r969, %r969, %r602;
	ld.global.u32 	%r603, [%rd8+44];
	xor.b32  	%r968, %r968, %r603;
	ld.global.u32 	%r604, [%rd8+48];
	xor.b32  	%r967, %r967, %r604;
	ld.global.u32 	%r605, [%rd8+52];
	xor.b32  	%r966, %r966, %r605;
	ld.global.u32 	%r606, [%rd8+56];
	xor.b32  	%r965, %r965, %r606;
$L__BB0_11:
	and.b32  	%r608, %r584, 8;
	setp.eq.s32 	%p8, %r608, 0;
	@%p8 bra 	$L__BB0_13;
	ld.global.u32 	%r609, [%rd8+60];
	xor.b32  	%r969, %r969, %r609;
	ld.global.u32 	%r610, [%rd8+64];
	xor.b32  	%r968, %r968, %r610;
	ld.global.u32 	%r611, [%rd8+68];
	xor.b32  	%r967, %r967, %r611;
	ld.global.u32 	%r612, [%rd8+72];
	xor.b32  	%r966, %r966, %r612;
	ld.global.u32 	%r613, [%rd8+76];
	xor.b32  	%r965, %r965, %r613;
$L__BB0_13:
	and.b32  	%r615, %r584, 16;
	setp.eq.s32 	%p9, %r615, 0;
	@%p9 bra 	$L__BB0_15;
	ld.global.u32 	%r616, [%rd8+80];
	xor.b32  	%r969, %r969, %r616;
	ld.global.u32 	%r617, [%rd8+84];
	xor.b32  	%r968, %r968, %r617;
	ld.global.u32 	%r618, [%rd8+88];
	xor.b32  	%r967, %r967, %r618;
	ld.global.u32 	%r619, [%rd8+92];
	xor.b32  	%r966, %r966, %r619;
	ld.global.u32 	%r620, [%rd8+96];
	xor.b32  	%r965, %r965, %r620;
$L__BB0_15:
	and.b32  	%r622, %r584, 32;
	setp.eq.s32 	%p10, %r622, 0;
	@%p10 bra 	$L__BB0_17;
	ld.global.u32 	%r623, [%rd8+100];
	xor.b32  	%r969, %r969, %r623;
	ld.global.u32 	%r624, [%rd8+104];
	xor.b32  	%r968, %r968, %r624;
	ld.global.u32 	%r625, [%rd8+108];
	xor.b32  	%r967, %r967, %r625;
	ld.global.u32 	%r626, [%rd8+112];
	xor.b32  	%r966, %r966, %r626;
	ld.global.u32 	%r627, [%rd8+116];
	xor.b32  	%r965, %r965, %r627;
$L__BB0_17:
	and.b32  	%r629, %r584, 64;
	setp.eq.s32 	%p11, %r629, 0;
	@%p11 bra 	$L__BB0_19;
	ld.global.u32 	%r630, [%rd8+120];
	xor.b32  	%r969, %r969, %r630;
	ld.global.u32 	%r631, [%rd8+124];
	xor.b32  	%r968, %r968, %r631;
	ld.global.u32 	%r632, [%rd8+128];
	xor.b32  	%r967, %r967, %r632;
	ld.global.u32 	%r633, [%rd8+132];
	xor.b32  	%r966, %r966, %r633;
	ld.global.u32 	%r634, [%rd8+136];
	xor.b32  	%r965, %r965, %r634;
$L__BB0_19:
	and.b32  	%r636, %r584, 128;
	setp.eq.s32 	%p12, %r636, 0;
	@%p12 bra 	$L__BB0_21;
	ld.global.u32 	%r637, [%rd8+140];
	xor.b32  	%r969, %r969, %r637;
	ld.global.u32 	%r638, [%rd8+144];
	xor.b32  	%r968, %r968, %r638;
	ld.global.u32 	%r639, [%rd8+148];
	xor.b32  	%r967, %r967, %r639;
	ld.global.u32 	%r640, [%rd8+152];
	xor.b32  	%r966, %r966, %r640;
	ld.global.u32 	%r641, [%rd8+156];
	xor.b32  	%r965, %r965, %r641;
$L__BB0_21:
	and.b32  	%r643, %r584, 256;
	setp.eq.s32 	%p13, %r643, 0;
	@%p13 bra 	$L__BB0_23;
	ld.global.u32 	%r644, [%rd8+160];
	xor.b32  	%r969, %r969, %r644;
	ld.global.u32 	%r645, [%rd8+164];
	xor.b32  	%r968, %r968, %r645;
	ld.global.u32 	%r646, [%rd8+168];
	xor.b32  	%r967, %r967, %r646;
	ld.global.u32 	%r647, [%rd8+172];
	xor.b32  	%r966, %r966, %r647;
	ld.global.u32 	%r648, [%rd8+176];
	xor.b32  	%r965, %r965, %r648;
$L__BB0_23:
	and.b32  	%r650, %r584, 512;
	setp.eq.s32 	%p14, %r650, 0;
	@%p14 bra 	$L__BB0_25;
	ld.global.u32 	%r651, [%rd8+180];
	xor.b32  	%r969, %r969, %r651;
	ld.global.u32 	%r652, [%rd8+184];
	xor.b32  	%r968, %r968, %r652;
	ld.global.u32 	%r653, [%rd8+188];
	xor.b32  	%r967, %r967, %r653;
	ld.global.u32 	%r654, [%rd8+192];
	xor.b32  	%r966, %r966, %r654;
	ld.global.u32 	%r655, [%rd8+196];
	xor.b32  	%r965, %r965, %r655;
$L__BB0_25:
	and.b32  	%r657, %r584, 1024;
	setp.eq.s32 	%p15, %r657, 0;
	@%p15 bra 	$L__BB0_27;
	ld.global.u32 	%r658, [%rd8+200];
	xor.b32  	%r969, %r969, %r658;
	ld.global.u32 	%r659, [%rd8+204];
	xor.b32  	%r968, %r968, %r659;
	ld.global.u32 	%r660, [%rd8+208];
	xor.b32  	%r967, %r967, %r660;
	ld.global.u32 	%r661, [%rd8+212];
	xor.b32  	%r966, %r966, %r661;
	ld.global.u32 	%r662, [%rd8+216];
	xor.b32  	%r965, %r965, %r662;
$L__BB0_27:
	and.b32  	%r664, %r584, 2048;
	setp.eq.s32 	%p16, %r664, 0;
	@%p16 bra 	$L__BB0_29;
	ld.global.u32 	%r665, [%rd8+220];
	xor.b32  	%r969, %r969, %r665;
	ld.global.u32 	%r666, [%rd8+224];
	xor.b32  	%r968, %r968, %r666;
	ld.global.u32 	%r667, [%rd8+228];
	xor.b32  	%r967, %r967, %r667;
	ld.global.u32 	%r668, [%rd8+232];
	xor.b32  	%r966, %r966, %r668;
	ld.global.u32 	%r669, [%rd8+236];
	xor.b32  	%r965, %r965, %r669;
$L__BB0_29:
	and.b32  	%r671, %r584, 4096;
	setp.eq.s32 	%p17, %r671, 0;
	@%p17 bra 	$L__BB0_31;
	ld.global.u32 	%r672, [%rd8+240];
	xor.b32  	%r969, %r969, %r672;
	ld.global.u32 	%r673, [%rd8+244];
	xor.b32  	%r968, %r968, %r673;
	ld.global.u32 	%r674, [%rd8+248];
	xor.b32  	%r967, %r967, %r674;
	ld.global.u32 	%r675, [%rd8+252];
	xor.b32  	%r966, %r966, %r675;
	ld.global.u32 	%r676, [%rd8+256];
	xor.b32  	%r965, %r965, %r676;
$L__BB0_31:
	and.b32  	%r678, %r584, 8192;
	setp.eq.s32 	%p18, %r678, 0;
	@%p18 bra 	$L__BB0_33;
	ld.global.u32 	%r679, [%rd8+260];
	xor.b32  	%r969, %r969, %r679;
	ld.global.u32 	%r680, [%rd8+264];
	xor.b32  	%r968, %r968, %r680;
	ld.global.u32 	%r681, [%rd8+268];
	xor.b32  	%r967, %r967, %r681;
	ld.global.u32 	%r682, [%rd8+272];
	xor.b32  	%r966, %r966, %r682;
	ld.global.u32 	%r683, [%rd8+276];
	xor.b32  	%r965, %r965, %r683;
$L__BB0_33:
	and.b32  	%r685, %r584, 16384;
	setp.eq.s32 	%p19, %r685, 0;
	@%p19 bra 	$L__BB0_35;
	ld.global.u32 	%r686, [%rd8+280];
	xor.b32  	%r969, %r969, %r686;
	ld.global.u32 	%r687, [%rd8+284];
	xor.b32  	%r968, %r968, %r687;
	ld.global.u32 	%r688, [%rd8+288];
	xor.b32  	%r967, %r967, %r688;
	ld.global.u32 	%r689, [%rd8+292];
	xor.b32  	%r966, %r966, %r689;
	ld.global.u32 	%r690, [%rd8+296];
	xor.b32  	%r965, %r965, %r690;
$L__BB0_35:
	and.b32  	%r692, %r584, 32768;
	setp.eq.s32 	%p20, %r692, 0;
	@%p20 bra 	$L__BB0_37;
	ld.global.u32 	%r693, [%rd8+300];
	xor.b32  	%r969, %r969, %r693;
	ld.global.u32 	%r694, [%rd8+304];
	xor.b32  	%r968, %r968, %r694;
	ld.global.u32 	%r695, [%rd8+308];
	xor.b32  	%r967, %r967, %r695;
	ld.global.u32 	%r696, [%rd8+312];
	xor.b32  	%r966, %r966, %r696;
	ld.global.u32 	%r697, [%rd8+316];
	xor.b32  	%r965, %r965, %r697;
$L__BB0_37:
	add.s32 	%r964, %r964, 16;
	setp.ne.s32 	%p21, %r964, 32;
	@%p21 bra 	$L__BB0_5;
	mad.lo.s32 	%r698, %r958, -31, %r21;
	add.s32 	%r958, %r698, 1;
	setp.ne.s32 	%p22, %r958, 5;
	@%p22 bra 	$L__BB0_4;
	st.local.u32 	[%rd2+4], %r969;
	st.local.v2.u32 	[%rd2+8], {%r968, %r967};
	st.local.v2.u32 	[%rd2+16], {%r966, %r965};
	setp.eq.s64 	%p23, %rd6, 1;
	@%p23 bra 	$L__BB0_114;
	mov.b32 	%r965, 0;
	mov.u32 	%r966, %r965;
	mov.u32 	%r967, %r965;
	mov.u32 	%r968, %r965;
	mov.u32 	%r969, %r965;
	mov.u32 	%r1050, %r965;
$L__BB0_41:
	mul.wide.u32 	%rd24, %r1050, 4;
	add.s64 	%rd25, %rd2, %rd24;
	ld.local.u32 	%r196, [%rd25+4];
	shl.b32 	%r197, %r1050, 5;
	mov.b32 	%r1056, 0;
$L__BB0_42:
	.pragma "nounroll";
	shr.u32 	%r701, %r196, %r1056;
	and.b32  	%r702, %r701, 1;
	setp.eq.b32 	%p24, %r702, 1;
	not.pred 	%p25, %p24;
	add.s32 	%r703, %r197, %r1056;
	mul.lo.s32 	%r704, %r703, 5;
	mul.wide.u32 	%rd26, %r704, 4;
	add.s64 	%rd9, %rd7, %rd26;
	@%p25 bra 	$L__BB0_44;
	ld.global.u32 	%r705, [%rd9];
	xor.b32  	%r969, %r969, %r705;
	ld.global.u32 	%r706, [%rd9+4];
	xor.b32  	%r968, %r968, %r706;
	ld.global.u32 	%r707, [%rd9+8];
	xor.b32  	%r967, %r967, %r707;
	ld.global.u32 	%r708, [%rd9+12];
	xor.b32  	%r966, %r966, %r708;
	ld.global.u32 	%r709, [%rd9+16];
	xor.b32  	%r965, %r965, %r709;
$L__BB0_44:
	and.b32  	%r711, %r701, 2;
	setp.eq.s32 	%p26, %r711, 0;
	@%p26 bra 	$L__BB0_46;
	ld.global.u32 	%r712, [%rd9+20];
	xor.b32  	%r969, %r969, %r712;
	ld.global.u32 	%r713, [%rd9+24];
	xor.b32  	%r968, %r968, %r713;
	ld.global.u32 	%r714, [%rd9+28];
	xor.b32  	%r967, %r967, %r714;
	ld.global.u32 	%r715, [%rd9+32];
	xor.b32  	%r966, %r966, %r715;
	ld.global.u32 	%r716, [%rd9+36];
	xor.b32  	%r965, %r965, %r716;
$L__BB0_46:
	and.b32  	%r718, %r701, 4;
	setp.eq.s32 	%p27, %r718, 0;
	@%p27 bra 	$L__BB0_48;
	ld.global.u32 	%r719, [%rd9+40];
	xor.b32  	%r969, %r969, %r719;
	ld.global.u32 	%r720, [%rd9+44];
	xor.b32  	%r968, %r968, %r720;
	ld.global.u32 	%r721, [%rd9+48];
	xor.b32  	%r967, %r967, %r721;
	ld.global.u32 	%r722, [%rd9+52];
	xor.b32  	%r966, %r966, %r722;
	ld.global.u32 	%r723, [%rd9+56];
	xor.b32  	%r965, %r965, %r723;
$L__BB0_48:
	and.b32  	%r725, %r701, 8;
	setp.eq.s32 	%p28, %r725, 0;
	@%p28 bra 	$L__BB0_50;
	ld.global.u32 	%r726, [%rd9+60];
	xor.b32  	%r969, %r969, %r726;
	ld.global.u32 	%r727, [%rd9+64];
	xor.b32  	%r968, %r968, %r727;
	ld.global.u32 	%r728, [%rd9+68];
	xor.b32  	%r967, %r967, %r728;
	ld.global.u32 	%r729, [%rd9+72];
	xor.b32  	%r966, %r966, %r729;
	ld.global.u32 	%r730, [%rd9+76];
	xor.b32  	%r965, %r965, %r730;
$L__BB0_50:
	and.b32  	%r732, %r701, 16;
	setp.eq.s32 	%p29, %r732, 0;
	@%p29 bra 	$L__BB0_52;
	ld.global.u32 	%r733, [%rd9+80];
	xor.b32  	%r969, %r969, %r733;
	ld.global.u32 	%r734, [%rd9+84];
	xor.b32  	%r968, %r968, %r734;
	ld.global.u32 	%r735, [%rd9+88];
	xor.b32  	%r967, %r967, %r735;
	ld.global.u32 	%r736, [%rd9+92];
	xor.b32  	%r966, %r966, %r736;
	ld.global.u32 	%r737, [%rd9+96];
	xor.b32  	%r965, %r965, %r737;
$L__BB0_52:
	and.b32  	%r739, %r701, 32;
	setp.eq.s32 	%p30, %r739, 0;
	@%p30 bra 	$L__BB0_54;
	ld.global.u32 	%r740, [%rd9+100];
	xor.b32  	%r969, %r969, %r740;
	ld.global.u32 	%r741, [%rd9+104];
	xor.b32  	%r968, %r968, %r741;
	ld.global.u32 	%r742, [%rd9+108];
	xor.b32  	%r967, %r967, %r742;
	ld.global.u32 	%r743, [%rd9+112];
	xor.b32  	%r966, %r966, %r743;
	ld.global.u32 	%r744, [%rd9+116];
	xor.b32  	%r965, %r965, %r744;
$L__BB0_54:
	and.b32  	%r746, %r701, 64;
	setp.eq.s32 	%p31, %r746, 0;
	@%p31 bra 	$L__BB0_56;
	ld.global.u32 	%r747, [%rd9+120];
	xor.b32  	%r969, %r969, %r747;
	ld.global.u32 	%r748, [%rd9+124];
	xor.b32  	%r968, %r968, %r748;
	ld.global.u32 	%r749, [%rd9+128];
	xor.b32  	%r967, %r967, %r749;
	ld.global.u32 	%r750, [%rd9+132];
	xor.b32  	%r966, %r966, %r750;
	ld.global.u32 	%r751, [%rd9+136];
	xor.b32  	%r965, %r965, %r751;
$L__BB0_56:
	and.b32  	%r753, %r701, 128;
	setp.eq.s32 	%p32, %r753, 0;
	@%p32 bra 	$L__BB0_58;
	ld.global.u32 	%r754, [%rd9+140];
	xor.b32  	%r969, %r969, %r754;
	ld.global.u32 	%r755, [%rd9+144];
	xor.b32  	%r968, %r968, %r755;
	ld.global.u32 	%r756, [%rd9+148];
	xor.b32  	%r967, %r967, %r756;
	ld.global.u32 	%r757, [%rd9+152];
	xor.b32  	%r966, %r966, %r757;
	ld.global.u32 	%r758, [%rd9+156];
	xor.b32  	%r965, %r965, %r758;
$L__BB0_58:
	and.b32  	%r760, %r701, 256;
	setp.eq.s32 	%p33, %r760, 0;
	@%p33 bra 	$L__BB0_60;
	ld.global.u32 	%r761, [%rd9+160];
	xor.b32  	%r969, %r969, %r761;
	ld.global.u32 	%r762, [%rd9+164];
	xor.b32  	%r968, %r968, %r762;
	ld.global.u32 	%r763, [%rd9+168];
	xor.b32  	%r967, %r967, %r763;
	ld.global.u32 	%r764, [%rd9+172];
	xor.b32  	%r966, %r966, %r764;
	ld.global.u32 	%r765, [%rd9+176];
	xor.b32  	%r965, %r965, %r765;
$L__BB0_60:
	and.b32  	%r767, %r701, 512;
	setp.eq.s32 	%p34, %r767, 0;
	@%p34 bra 	$L__BB0_62;
	ld.global.u32 	%r768, [%rd9+180];
	xor.b32  	%r969, %r969, %r768;
	ld.global.u32 	%r769, [%rd9+184];
	xor.b32  	%r968, %r968, %r769;
	ld.global.u32 	%r770, [%rd9+188];
	xor.b32  	%r967, %r967, %r770;
	ld.global.u32 	%r771, [%rd9+192];
	xor.b32  	%r966, %r966, %r771;
	ld.global.u32 	%r772, [%rd9+196];
	xor.b32  	%r965, %r965, %r772;
$L__BB0_62:
	and.b32  	%r774, %r701, 1024;
	setp.eq.s32 	%p35, %r774, 0;
	@%p35 bra 	$L__BB0_64;
	ld.global.u32 	%r775, [%rd9+200];
	xor.b32  	%r969, %r969, %r775;
	ld.global.u32 	%r776, [%rd9+204];
	xor.b32  	%r968, %r968, %r776;
	ld.global.u32 	%r777, [%rd9+208];
	xor.b32  	%r967, %r967, %r777;
	ld.global.u32 	%r778, [%rd9+212];
	xor.b32  	%r966, %r966, %r778;
	ld.global.u32 	%r779, [%rd9+216];
	xor.b32  	%r965, %r965, %r779;
$L__BB0_64:
	and.b32  	%r781, %r701, 2048;
	setp.eq.s32 	%p36, %r781, 0;
	@%p36 bra 	$L__BB0_66;
	ld.global.u32 	%r782, [%rd9+220];
	xor.b32  	%r969, %r969, %r782;
	ld.global.u32 	%r783, [%rd9+224];
	xor.b32  	%r968, %r968, %r783;
	ld.global.u32 	%r784, [%rd9+228];
	xor.b32  	%r967, %r967, %r784;
	ld.global.u32 	%r785, [%rd9+232];
	xor.b32  	%r966, %r966, %r785;
	ld.global.u32 	%r786, [%rd9+236];
	xor.b32  	%r965, %r965, %r786;
$L__BB0_66:
	and.b32  	%r788, %r701, 4096;
	setp.eq.s32 	%p37, %r788, 0;
	@%p37 bra 	$L__BB0_68;
	ld.global.u32 	%r789, [%rd9+240];
	xor.b32  	%r969, %r969, %r789;
	ld.global.u32 	%r790, [%rd9+244];
	xor.b32  	%r968, %r968, %r790;
	ld.global.u32 	%r791, [%rd9+248];
	xor.b32  	%r967, %r967, %r791;
	ld.global.u32 	%r792, [%rd9+252];
	xor.b32  	%r966, %r966, %r792;
	ld.global.u32 	%r793, [%rd9+256];
	xor.b32  	%r965, %r965, %r793;
$L__BB0_68:
	and.b32  	%r795, %r701, 8192;
	setp.eq.s32 	%p38, %r795, 0;
	@%p38 bra 	$L__BB0_70;
	ld.global.u32 	%r796, [%rd9+260];
	xor.b32  	%r969, %r969, %r796;
	ld.global.u32 	%r797, [%rd9+264];
	xor.b32  	%r968, %r968, %r797;
	ld.global.u32 	%r798, [%rd9+268];
	xor.b32  	%r967, %r967, %r798;
	ld.global.u32 	%r799, [%rd9+272];
	xor.b32  	%r966, %r966, %r799;
	ld.global.u32 	%r800, [%rd9+276];
	xor.b32  	%r965, %r965, %r800;
$L__BB0_70:
	and.b32  	%r802, %r701, 16384;
	setp.eq.s32 	%p39, %r802, 0;
	@%p39 bra 	$L__BB0_72;
	ld.global.u32 	%r803, [%rd9+280];
	xor.b32  	%r969, %r969, %r803;
	ld.global.u32 	%r804, [%rd9+284];
	xor.b32  	%r968, %r968, %r804;
	ld.global.u32 	%r805, [%rd9+288];
	xor.b32  	%r967, %r967, %r805;
	ld.global.u32 	%r806, [%rd9+292];
	xor.b32  	%r966, %r966, %r806;
	ld.global.u32 	%r807, [%rd9+296];
	xor.b32  	%r965, %r965, %r807;
$L__BB0_72:
	and.b32  	%r809, %r701, 32768;
	setp.eq.s32 	%p40, %r809, 0;
	@%p40 bra 	$L__BB0_74;
	ld.global.u32 	%r810, [%rd9+300];
	xor.b32  	%r969, %r969, %r810;
	ld.global.u32 	%r811, [%rd9+304];
	xor.b32  	%r968, %r968, %r811;
	ld.global.u32 	%r812, [%rd9+308];
	xor.b32  	%r967, %r967, %r812;
	ld.global.u32 	%r813, [%rd9+312];
	xor.b32  	%r966, %r966, %r813;
	ld.global.u32 	%r814, [%rd9+316];
	xor.b32  	%r965, %r965, %r814;
$L__BB0_74:
	add.s32 	%r1056, %r1056, 16;
	setp.ne.s32 	%p41, %r1056, 32;
	@%p41 bra 	$L__BB0_42;
	mad.lo.s32 	%r815, %r1050, -31, %r197;
	add.s32 	%r1050, %r815, 1;
	setp.ne.s32 	%p42, %r1050, 5;
	@%p42 bra 	$L__BB0_41;
	st.local.u32 	[%rd2+4], %r969;
	st.local.v2.u32 	[%rd2+8], {%r968, %r967};
	st.local.v2.u32 	[%rd2+16], {%r966, %r965};
	setp.ne.s64 	%p43, %rd6, 3;
	@%p43 bra 	$L__BB0_114;
	mov.b32 	%r965, 0;
	mov.u32 	%r966, %r965;
	mov.u32 	%r967, %r965;
	mov.u32 	%r968, %r965;
	mov.u32 	%r969, %r965;
	mov.u32 	%r1142, %r965;
$L__BB0_78:
	mul.wide.u32 	%rd27, %r1142, 4;
	add.s64 	%rd28, %rd2, %rd27;
	ld.local.u32 	%r372, [%rd28+4];
	shl.b32 	%r373, %r1142, 5;
	mov.b32 	%r1148, 0;
$L__BB0_79:
	.pragma "nounroll";
	shr.u32 	%r818, %r372, %r1148;
	and.b32  	%r819, %r818, 1;
	setp.eq.b32 	%p44, %r819, 1;
	not.pred 	%p45, %p44;
	add.s32 	%r820, %r373, %r1148;
	mul.lo.s32 	%r821, %r820, 5;
	mul.wide.u32 	%rd29, %r821, 4;
	add.s64 	%rd10, %rd7, %rd29;
	@%p45 bra 	$L__BB0_81;
	ld.global.u32 	%r822, [%rd10];
	xor.b32  	%r969, %r969, %r822;
	ld.global.u32 	%r823, [%rd10+4];
	xor.b32  	%r968, %r968, %r823;
	ld.global.u32 	%r824, [%rd10+8];
	xor.b32  	%r967, %r967, %r824;
	ld.global.u32 	%r825, [%rd10+12];
	xor.b32  	%r966, %r966, %r825;
	ld.global.u32 	%r826, [%rd10+16];
	xor.b32  	%r965, %r965, %r826;
$L__BB0_81:
	and.b32  	%r828, %r818, 2;
	setp.eq.s32 	%p46, %r828, 0;
	@%p46 bra 	$L__BB0_83;
	ld.global.u32 	%r829, [%rd10+20];
	xor.b32  	%r969, %r969, %r829;
	ld.global.u32 	%r830, [%rd10+24];
	xor.b32  	%r968, %r968, %r830;
	ld.global.u32 	%r831, [%rd10+28];
	xor.b32  	%r967, %r967, %r831;
	ld.global.u32 	%r832, [%rd10+32];
	xor.b32  	%r966, %r966, %r832;
	ld.global.u32 	%r833, [%rd10+36];
	xor.b32  	%r965, %r965, %r833;
$L__BB0_83:
	and.b32  	%r835, %r818, 4;
	setp.eq.s32 	%p47, %r835, 0;
	@%p47 bra 	$L__BB0_85;
	ld.global.u32 	%r836, [%rd10+40];
	xor.b32  	%r969, %r969, %r836;
	ld.global.u32 	%r837, [%rd10+44];
	xor.b32  	%r968, %r968, %r837;
	ld.global.u32 	%r838, [%rd10+48];
	xor.b32  	%r967, %r967, %r838;
	ld.global.u32 	%r839, [%rd10+52];
	xor.b32  	%r966, %r966, %r839;
	ld.global.u32 	%r840, [%rd10+56];
	xor.b32  	%r965, %r965, %r840;
$L__BB0_85:
	and.b32  	%r842, %r818, 8;
	setp.eq.s32 	%p48, %r842, 0;
	@%p48 bra 	$L__BB0_87;
	ld.global.u32 	%r843, [%rd10+60];
	xor.b32  	%r969, %r969, %r843;
	ld.global.u32 	%r844, [%rd10+64];
	xor.b32  	%r968, %r968, %r844;
	ld.global.u32 	%r845, [%rd10+68];
	xor.b32  	%r967, %r967, %r845;
	ld.global.u32 	%r846, [%rd10+72];
	xor.b32  	%r966, %r966, %r846;
	ld.global.u32 	%r847, [%rd10+76];
	xor.b32  	%r965, %r965, %r847;
$L__BB0_87:
	and.b32  	%r849, %r818, 16;
	setp.eq.s32 	%p49, %r849, 0;
	@%p49 bra 	$L__BB0_89;
	ld.global.u32 	%r850, [%rd10+80];
	xor.b32  	%r969, %r969, %r850;
	ld.global.u32 	%r851, [%rd10+84];
	xor.b32  	%r968, %r968, %r851;
	ld.global.u32 	%r852, [%rd10+88];
	xor.b32  	%r967, %r967, %r852;
	ld.global.u32 	%r853, [%rd10+92];
	xor.b32  	%r966, %r966, %r853;
	ld.global.u32 	%r854, [%rd10+96];
	xor.b32  	%r965, %r965, %r854;
$L__BB0_89:
	and.b32  	%r856, %r818, 32;
	setp.eq.s32 	%p50, %r856, 0;
	@%p50 bra 	$L__BB0_91;
	ld.global.u32 	%r857, [%rd10+100];
	xor.b32  	%r969, %r969, %r857;
	ld.global.u32 	%r858, [%rd10+104];
	xor.b32  	%r968, %r968, %r858;
	ld.global.u32 	%r859, [%rd10+108];
	xor.b32  	%r967, %r967, %r859;
	ld.global.u32 	%r860, [%rd10+112];
	xor.b32  	%r966, %r966, %r860;
	ld.global.u32 	%r861, [%rd10+116];
	xor.b32  	%r965, %r965, %r861;
$L__BB0_91:
	and.b32  	%r863, %r818, 64;
	setp.eq.s32 	%p51, %r863, 0;
	@%p51 bra 	$L__BB0_93;
	ld.global.u32 	%r864, [%rd10+120];
	xor.b32  	%r969, %r969, %r864;
	ld.global.u32 	%r865, [%rd10+124];
	xor.b32  	%r968, %r968, %r865;
	ld.global.u32 	%r866, [%rd10+128];
	xor.b32  	%r967, %r967, %r866;
	ld.global.u32 	%r867, [%rd10+132];
	xor.b32  	%r966, %r966, %r867;
	ld.global.u32 	%r868, [%rd10+136];
	xor.b32  	%r965, %r965, %r868;
$L__BB0_93:
	and.b32  	%r870, %r818, 128;
	setp.eq.s32 	%p52, %r870, 0;
	@%p52 bra 	$L__BB0_95;
	ld.global.u32 	%r871, [%rd10+140];
	xor.b32  	%r969, %r969, %r871;
	ld.global.u32 	%r872, [%rd10+144];
	xor.b32  	%r968, %r968, %r872;
	ld.global.u32 	%r873, [%rd10+148];
	xor.b32  	%r967, %r967, %r873;
	ld.global.u32 	%r874, [%rd10+152];
	xor.b32  	%r966, %r966, %r874;
	ld.global.u32 	%r875, [%rd10+156];
	xor.b32  	%r965, %r965, %r875;
$L__BB0_95:
	and.b32  	%r877, %r818, 256;
	setp.eq.s32 	%p53, %r877, 0;
	@%p53 bra 	$L__BB0_97;
	ld.global.u32 	%r878, [%rd10+160];
	xor.b32  	%r969, %r969, %r878;
	ld.global.u32 	%r879, [%rd10+164];
	xor.b32  	%r968, %r968, %r879;
	ld.global.u32 	%r880, [%rd10+168];
	xor.b32  	%r967, %r967, %r880;
	ld.global.u32 	%r881, [%rd10+172];
	xor.b32  	%r966, %r966, %r881;
	ld.global.u32 	%r882, [%rd10+176];
	xor.b32  	%r965, %r965, %r882;
$L__BB0_97:
	and.b32  	%r884, %r818, 512;
	setp.eq.s32 	%p54, %r884, 0;
	@%p54 bra 	$L__BB0_99;
	ld.global.u32 	%r885, [%rd10+180];
	xor.b32  	%r969, %r969, %r885;
	ld.global.u32 	%r886, [%rd10+184];
	xor.b32  	%r968, %r968, %r886;
	ld.global.u32 	%r887, [%rd10+188];
	xor.b32  	%r967, %r967, %r887;
	ld.global.u32 	%r888, [%rd10+192];
	xor.b32  	%r966, %r966, %r888;
	ld.global.u32 	%r889, [%rd10+196];
	xor.b32  	%r965, %r965, %r889;
$L__BB0_99:
	and.b32  	%r891, %r818, 1024;
	setp.eq.s32 	%p55, %r891, 0;
	@%p55 bra 	$L__BB0_101;
	ld.global.u32 	%r892, [%rd10+200];
	xor.b32  	%r969, %r969, %r892;
	ld.global.u32 	%r893, [%rd10+204];
	xor.b32  	%r968, %r968, %r893;
	ld.global.u32 	%r894, [%rd10+208];
	xor.b32  	%r967, %r967, %r894;
	ld.global.u32 	%r895, [%rd10+212];
	xor.b32  	%r966, %r966, %r895;
	ld.global.u32 	%r896, [%rd10+216];
	xor.b32  	%r965, %r965, %r896;
$L__BB0_101:
	and.b32  	%r898, %r818, 2048;
	setp.eq.s32 	%p56, %r898, 0;
	@%p56 bra 	$L__BB0_103;
	ld.global.u32 	%r899, [%rd10+220];
	xor.b32  	%r969, %r969, %r899;
	ld.global.u32 	%r900, [%rd10+224];
	xor.b32  	%r968, %r968, %r900;
	ld.global.u32 	%r901, [%rd10+228];
	xor.b32  	%r967, %r967, %r901;
	ld.global.u32 	%r902, [%rd10+232];
	xor.b32  	%r966, %r966, %r902;
	ld.global.u32 	%r903, [%rd10+236];
	xor.b32  	%r965, %r965, %r903;
$L__BB0_103:
	and.b32  	%r905, %r818, 4096;
	setp.eq.s32 	%p57, %r905, 0;
	@%p57 bra 	$L__BB0_105;
	ld.global.u32 	%r906, [%rd10+240];
	xor.b32  	%r969, %r969, %r906;
	ld.global.u32 	%r907, [%rd10+244];
	xor.b32  	%r968, %r968, %r907;
	ld.global.u32 	%r908, [%rd10+248];
	xor.b32  	%r967, %r967, %r908;
	ld.global.u32 	%r909, [%rd10+252];
	xor.b32  	%r966, %r966, %r909;
	ld.global.u32 	%r910, [%rd10+256];
	xor.b32  	%r965, %r965, %r910;
$L__BB0_105:
	and.b32  	%r912, %r818, 8192;
	setp.eq.s32 	%p58, %r912, 0;
	@%p58 bra 	$L__BB0_107;
	ld.global.u32 	%r913, [%rd10+260];
	xor.b32  	%r969, %r969, %r913;
	ld.global.u32 	%r914, [%rd10+264];
	xor.b32  	%r968, %r968, %r914;
	ld.global.u32 	%r915, [%rd10+268];
	xor.b32  	%r967, %r967, %r915;
	ld.global.u32 	%r916, [%rd10+272];
	xor.b32  	%r966, %r966, %r916;
	ld.global.u32 	%r917, [%rd10+276];
	xor.b32  	%r965, %r965, %r917;
$L__BB0_107:
	and.b32  	%r919, %r818, 16384;
	setp.eq.s32 	%p59, %r919, 0;
	@%p59 bra 	$L__BB0_109;
	ld.global.u32 	%r920, [%rd10+280];
	xor.b32  	%r969, %r969, %r920;
	ld.global.u32 	%r921, [%rd10+284];
	xor.b32  	%r968, %r968, %r921;
	ld.global.u32 	%r922, [%rd10+288];
	xor.b32  	%r967, %r967, %r922;
	ld.global.u32 	%r923, [%rd10+292];
	xor.b32  	%r966, %r966, %r923;
	ld.global.u32 	%r924, [%rd10+296];
	xor.b32  	%r965, %r965, %r924;
$L__BB0_109:
	and.b32  	%r926, %r818, 32768;
	setp.eq.s32 	%p60, %r926, 0;
	@%p60 bra 	$L__BB0_111;
	ld.global.u32 	%r927, [%rd10+300];
	xor.b32  	%r969, %r969, %r927;
	ld.global.u32 	%r928, [%rd10+304];
	xor.b32  	%r968, %r968, %r928;
	ld.global.u32 	%r929, [%rd10+308];
	xor.b32  	%r967, %r967, %r929;
	ld.global.u32 	%r930, [%rd10+312];
	xor.b32  	%r966, %r966, %r930;
	ld.global.u32 	%r931, [%rd10+316];
	xor.b32  	%r965, %r965, %r931;
$L__BB0_111:
	add.s32 	%r1148, %r1148, 16;
	setp.ne.s32 	%p61, %r1148, 32;
	@%p61 bra 	$L__BB0_79;
	mad.lo.s32 	%r932, %r1142, -31, %r373;
	add.s32 	%r1142, %r932, 1;
	setp.ne.s32 	%p62, %r1142, 5;
	@%p62 bra 	$L__BB0_78;
	st.local.u32 	[%rd2+4], %r969;
	st.local.v2.u32 	[%rd2+8], {%r968, %r967};
	st.local.v2.u32 	[%rd2+16], {%r966, %r965};
$L__BB0_114:
	shr.u64 	%rd35, %rd5, 2;
	add.s32 	%r952, %r952, 1;
	setp.gt.u64 	%p63, %rd5, 3;
	@%p63 bra 	$L__BB0_2;
$L__BB0_115:
	ld.param.u64 	%rd33, [_Z13simulateRollsPixi_param_1];
	setp.le.s64 	%p64, %rd33, %rd36;
	@%p64 bra 	$L__BB0_120;
	cvt.u64.u32 	%rd12, %r1;
$L__BB0_117:
	mov.b32 	%r1251, 0;
	st.local.v4.u32 	[%rd3], {%r1251, %r1251, %r1251, %r1251};
	ld.global.u32 	%r559, [%rd1];
$L__BB0_118:
	mov.u32 	%r564, %r968;
	mov.u32 	%r968, %r967;
	mov.u32 	%r967, %r966;
	mov.u32 	%r966, %r965;
	shr.u32 	%r934, %r969, 2;
	xor.b32  	%r935, %r934, %r969;
	shl.b32 	%r936, %r966, 4;
	shl.b32 	%r937, %r935, 1;
	xor.b32  	%r938, %r937, %r936;
	xor.b32  	%r939, %r938, %r935;
	xor.b32  	%r965, %r939, %r966;
	add.s32 	%r1245, %r1245, 362437;
	add.s32 	%r940, %r965, %r1245;
	shl.b32 	%r941, %r940, 2;
	cvt.u64.u32 	%rd30, %r941;
	and.b64  	%rd31, %rd30, 12;
	add.s64 	%rd32, %rd3, %rd31;
	ld.local.u32 	%r942, [%rd32];
	add.s32 	%r943, %r942, 1;
	st.local.u32 	[%rd32], %r943;
	ld.local.u32 	%r569, [%rd3];
	sub.s32 	%r944, %r569, %r1251;
	add.s32 	%r945, %r944, 230;
	setp.ge.s32 	%p65, %r945, %r559;
	add.s32 	%r570, %r1251, 1;
	setp.lt.u32 	%p66, %r1251, 230;
	and.pred  	%p67, %p65, %p66;
	mov.u32 	%r969, %r564;
	mov.u32 	%r1251, %r570;
	@%p67 bra 	$L__BB0_118;
	ld.param.u64 	%rd34, [_Z13simulateRollsPixi_param_1];
	atom.global.max.s32 	%r946, [%rd1], %r569;
	add.s64 	%rd36, %rd36, %rd12;
	setp.lt.s64 	%p68, %rd36, %rd34;
	mov.u32 	%r969, %r564;
	@%p68 bra 	$L__BB0_117;
$L__BB0_120:
	ret;

}


// ===== COMPILED SASS (sm_100) =====

	.target	sm_100

	.elftype	@"ET_EXEC"


//--------------------- .note.nv.tkinfo           --------------------------
	.section	.note.nv.tkinfo,"",@"SHT_NOTE"
	.sectionflags	@"SHF_NOTE_NV_TKINFO"
	.tkinfo
        /*0018*/ 	.word	0x00000002
        /*0030*/ 	.string	""
        /*0030*/ 	.string	"ptxas"
        /*0030*/ 	.string	"Cuda compilation tools, release 13.0, V13.0.88"
        /*0030*/ 	.string	"Build cuda_13.0.r13.0/compiler.36424714_0"
        /*0030*/ 	.string	"-arch sm_100 -m 64 "



//--------------------- .note.nv.cuinfo           --------------------------
	.section	.note.nv.cuinfo,"",@"SHT_NOTE"
	.sectionflags	@"SHF_NOTE_NV_CUINFO"
        /*0018*/ 	.short	0x0002
        /*001a*/ 	.short	0x0064
        /*001c*/ 	.short	0x0082
	.zero		2


//--------------------- .nv.info                  --------------------------
	.section	.nv.info,"",@"SHT_CUDA_INFO"
	.align	4


	//----- nvinfo : EIATTR_REGCOUNT
	.align		4
        /*0000*/ 	.byte	0x04, 0x2f
        /*0002*/ 	.short	(.L_10 - .L_9)
	.align		4
.L_9:
        /*0004*/ 	.word	index@(_Z13simulateRollsPixi)
        /*0008*/ 	.word	0x0000001f


	//----- nvinfo : EIATTR_FRAME_SIZE
	.align		4
.L_10:
        /*000c*/ 	.byte	0x04, 0x11
        /*000e*/ 	.short	(.L_12 - .L_11)
	.align		4
.L_11:
        /*0010*/ 	.word	index@(_Z13simulateRollsPixi)
        /*0014*/ 	.word	0x00000040


	//----- nvinfo : EIATTR_MIN_STACK_SIZE
	.align		4
.L_12:
        /*0018*/ 	.byte	0x04, 0x12
        /*001a*/ 	.short	(.L_14 - .L_13)
	.align		4
.L_13:
        /*001c*/ 	.word	index@(_Z13simulateRollsPixi)
        /*0020*/ 	.word	0x00000040
.L_14:


//--------------------- .nv.compat                --------------------------
	.section	.nv.compat,"",@"SHT_CUDA_COMPAT_INFO"
	.align	4
        /*0000*/ 	.byte	0x02, 0x09, 0x00, 0x00, 0x02, 0x02, 0x01, 0x00, 0x02, 0x05, 0x05, 0x00, 0x03, 0x07, 0x01, 0x01
        /*0010*/ 	.byte	0x02, 0x03, 0x00, 0x00, 0x02, 0x06, 0x01, 0x00, 0x04, 0x0b, 0x08, 0x00, 0x09, 0x00, 0x00, 0x00
        /*0020*/ 	.byte	0x00, 0x00, 0x00, 0x00


//--------------------- .nv.info._Z13simulateRollsPixi --------------------------
	.section	.nv.info._Z13simulateRollsPixi,"",@"SHT_CUDA_INFO"
	.sectionflags	@""
	.align	4


	//----- nvinfo : EIATTR_CUDA_API_VERSION
	.align		4
        /*0000*/ 	.byte	0x04, 0x37
        /*0002*/ 	.short	(.L_16 - .L_15)
.L_15:
        /*0004*/ 	.word	0x00000082


	//----- nvinfo : EIATTR_KPARAM_INFO
	.align		4
.L_16:
        /*0008*/ 	.byte	0x04, 0x17
        /*000a*/ 	.short	(.L_18 - .L_17)
.L_17:
        /*000c*/ 	.word	0x00000000
        /*0010*/ 	.short	0x0002
        /*0012*/ 	.short	0x0010
        /*0014*/ 	.byte	0x00, 0xf0, 0x11, 0x00


	//----- nvinfo : EIATTR_KPARAM_INFO
	.align		4
.L_18:
        /*0018*/ 	.byte	0x04, 0x17
        /*001a*/ 	.short	(.L_20 - .L_19)
.L_19:
        /*001c*/ 	.word	0x00000000
        /*0020*/ 	.short	0x0001
        /*0022*/ 	.short	0x0008
        /*0024*/ 	.byte	0x00, 0xf0, 0x21, 0x00


	//----- nvinfo : EIATTR_KPARAM_INFO
	.align		4
.L_20:
        /*0028*/ 	.byte	0x04, 0x17
        /*002a*/ 	.short	(.L_22 - .L_21)
.L_21:
        /*002c*/ 	.word	0x00000000
        /*0030*/ 	.short	0x0000
        /*0032*/ 	.short	0x0000
        /*0034*/ 	.byte	0x00, 0xf5, 0x21, 0x00


	//----- nvinfo : EIATTR_SPARSE_MMA_MASK
	.align		4
.L_22:
        /*0038*/ 	.byte	0x03, 0x50
        /*003a*/ 	.short	0x0000


	//----- nvinfo : EIATTR_MAXREG_COUNT
	.align		4
        /*003c*/ 	.byte	0x03, 0x1b
        /*003e*/ 	.short	0x00ff


	//----- nvinfo : EIATTR_MERCURY_ISA_VERSION
	.align		4
        /*0040*/ 	.byte	0x03, 0x5f
        /*0042*/ 	.short	0x0101


	//----- nvinfo : EIATTR_INT_WARP_WIDE_INSTR_OFFSETS
	.align		4
        /*0044*/ 	.byte	0x04, 0x31
        /*0046*/ 	.short	(.L_24 - .L_23)


	//   ....[0]....
.L_23:
        /*0048*/ 	.word	0x00002910


	//   ....[1]....
        /*004c*/ 	.word	0x00002920


	//----- nvinfo : EIATTR_VRC_CTA_INIT_COUNT
	.align		4
.L_24:
        /*0050*/ 	.byte	0x02, 0x4a
	.zero		1
	.zero		1


	//----- nvinfo : EIATTR_EXIT_INSTR_OFFSETS
	.align		4
        /*0054*/ 	.byte	0x04, 0x1c
        /*0056*/ 	.short	(.L_26 - .L_25)


	//   ....[0]....
.L_25:
        /*0058*/ 	.word	0x000026f0


	//   ....[1]....
        /*005c*/ 	.word	0x000029e0


	//----- nvinfo : EIATTR_CRS_STACK_SIZE
	.align		4
.L_26:
        /*0060*/ 	.byte	0x04, 0x1e
        /*0062*/ 	.short	(.L_28 - .L_27)
.L_27:
        /*0064*/ 	.word	0x00000000


	//----- nvinfo : EIATTR_CBANK_PARAM_SIZE
	.align		4
.L_28:
        /*0068*/ 	.byte	0x03, 0x19
        /*006a*/ 	.short	0x0014


	//----- nvinfo : EIATTR_PARAM_CBANK
	.align		4
        /*006c*/ 	.byte	0x04, 0x0a
        /*006e*/ 	.short	(.L_30 - .L_29)
	.align		4
.L_29:
        /*0070*/ 	.word	index@(.nv.constant0._Z13simulateRollsPixi)
        /*0074*/ 	.short	0x0380
        /*0076*/ 	.short	0x0014


	//----- nvinfo : EIATTR_SW_WAR
	.align		4
.L_30:
        /*0078*/ 	.byte	0x04, 0x36
        /*007a*/ 	.short	(.L_32 - .L_31)
.L_31:
        /*007c*/ 	.word	0x00000008
.L_32:


//--------------------- .nv.callgraph             --------------------------
	.section	.nv.callgraph,"",@"SHT_CUDA_CALLGRAPH"
	.align	4
	.sectionentsize	8
	.align		4
        /*0000*/ 	.word	0x00000000
	.align		4
        /*0004*/ 	.word	0xffffffff
	.align		4
        /*0008*/ 	.word	0x00000000
	.align		4
        /*000c*/ 	.word	0xfffffffe
	.align		4
        /*0010*/ 	.word	0x00000000
	.align		4
        /*0014*/ 	.word	0xfffffffd
	.align		4
        /*0018*/ 	.word	0x00000000
	.align		4
        /*001c*/ 	.word	0xfffffffc


//--------------------- .nv.constant4             --------------------------
	.section	.nv.constant4,"a",@progbits
	.align	8
	.align		8
.nv.constant4:
        /*0000*/ 	.dword	precalc_xorwow_matrix
	.align		8
        /*0008*/ 	.dword	precalc_xorwow_offset_matrix
	.align		8
        /*0010*/ 	.dword	mrg32k3aM1
	.align		8
        /*0018*/ 	.dword	mrg32k3aM2
	.align		8
        /*0020*/ 	.dword	mrg32k3aM1SubSeq
	.align		8
        /*0028*/ 	.dword	mrg32k3aM2SubSeq
	.align		8
        /*0030*/ 	.dword	mrg32k3aM1Seq
	.align		8
        /*0038*/ 	.dword	mrg32k3aM2Seq


//--------------------- .nv.constant3             --------------------------
	.section	.nv.constant3,"a",@progbits
	.align	8
.nv.constant3:
	.type		__cr_lgamma_table,@object
	.size		__cr_lgamma_table,(.L_8 - __cr_lgamma_table)
__cr_lgamma_table:
        /*0000*/ 	.byte	0x00, 0x00, 0x00, 0x00, 0x00, 0x00, 0x00, 0x00, 0x00, 0x00, 0x00, 0x00, 0x00, 0x00, 0x00, 0x00
        /*0010*/ 	.byte	0xef, 0x39, 0xfa, 0xfe, 0x42, 0x2e, 0xe6, 0x3f, 0x02, 0x20, 0x2a, 0xfa, 0x0b, 0xab, 0xfc, 0x3f
        /*0020*/ 	.byte	0xf9, 0x2c, 0x92, 0x7c, 0xa7, 0x6c, 0x09, 0x40, 0xc9, 0x79, 0x44, 0x3c, 0x64, 0x26, 0x13, 0x40
        /*0030*/ 	.byte	0xca, 0x01, 0xcf, 0x3a, 0x27, 0x51, 0x1a, 0x40, 0x30, 0xcc, 0x2d, 0xf3, 0xe1, 0x0c, 0x21, 0x40
        /*0040*/ 	.byte	0x0d, 0xb7, 0xfc, 0x82, 0x8e, 0x35, 0x25, 0x40
.L_8:


//--------------------- .text._Z13simulateRollsPixi --------------------------
	.section	.text._Z13simulateRollsPixi,"ax",@progbits
	.align	128
        .global         _Z13simulateRollsPixi
        .type           _Z13simulateRollsPixi,@function
        .size           _Z13simulateRollsPixi,(.L_x_15 - _Z13simulateRollsPixi)
        .other          _Z13simulateRollsPixi,@"STO_CUDA_ENTRY STV_DEFAULT"
_Z13simulateRollsPixi:
.text._Z13simulateRollsPixi:
[----:B------:R-:W0:Y:S08]  /*0000*/  LDC R1, c[0x0][0x37c] ;  /* 0x0000df00ff017b82 */ /* 0x000e300000000800 */
[----:B------:R-:W1:Y:S01]  /*0010*/  LDC R2, c[0x0][0x390] ;  /* 0x0000e400ff027b82 */ /* 0x000e620000000800 */
[----:B------:R-:W2:Y:S01]  /*0020*/  S2R R9, SR_TID.X ;  /* 0x0000000000097919 */ /* 0x000ea20000002100 */
[----:B------:R-:W-:Y:S01]  /*0030*/  IMAD.MOV.U32 R3, RZ, RZ, -0x266e14b1 ;  /* 0xd991eb4fff037424 */ /* 0x000fe200078e00ff */
[----:B------:R-:W3:Y:S01]  /*0040*/  LDCU.64 UR6, c[0x0][0x358] ;  /* 0x00006b00ff0677ac */ /* 0x000ee20008000a00 */
[----:B0-----:R-:W-:Y:S01]  /*0050*/  VIADD R1, R1, 0xffffffc0 ;  /* 0xffffffc001017836 */ /* 0x001fe20000000000 */
[----:B------:R-:W-:Y:S03]  /*0060*/  BSSY.RECONVERGENT B0, `(.L_x_0) ;  /* 0x0000265000007945 */ /* 0x000fe60003800200 */
[----:B------:R-:W2:Y:S08]  /*0070*/  S2UR UR4, SR_CTAID.X ;  /* 0x00000000000479c3 */ /* 0x000eb00000002500 */
[----:B------:R-:W2:Y:S01]  /*0080*/  LDC R8, c[0x0][0x360] ;  /* 0x0000d800ff087b82 */ /* 0x000ea20000000800 */
[----:B------:R-:W0:Y:S01]  /*0090*/  LDCU UR5, c[0x0][0x370] ;  /* 0x00006e00ff0577ac */ /* 0x000e220008000800 */
[----:B-1----:R-:W-:-:S02]  /*00a0*/  LOP3.LUT R0, R2, 0xaad26b49, RZ, 0x3c, !PT ;  /* 0xaad26b4902007812 */ /* 0x002fc400078e3cff */
[----:B------:R-:W-:-:S03]  /*00b0*/  ISETP.GT.AND P0, PT, R2, -0x1, PT ;  /* 0xffffffff0200780c */ /* 0x000fc60003f04270 */
[----:B------:R-:W-:Y:S01]  /*00c0*/  IMAD R0, R0, 0x4182bed5, RZ ;  /* 0x4182bed500007824 */ /* 0x000fe200078e02ff */
[----:B------:R-:W-:-:S03]  /*00d0*/  SEL R3, R3, 0x8bf16996, P0 ;  /* 0x8bf1699603037807 */ /* 0x000fc60000000000 */
[C---:B------:R-:W-:Y:S01]  /*00e0*/  VIADD R5, R0.reuse, 0x75bcd15 ;  /* 0x075bcd1500057836 */ /* 0x040fe20000000000 */
[C---:B------:R-:W-:Y:S01]  /*00f0*/  LOP3.LUT R2, R3.reuse, 0x5491333, RZ, 0x3c, !PT ;  /* 0x0549133303027812 */ /* 0x040fe200078e3cff */
[C---:B------:R-:W-:Y:S01]  /*0100*/  VIADD R7, R3.reuse, 0x1f123bb5 ;  /* 0x1f123bb503077836 */ /* 0x040fe20000000000 */
[----:B------:R-:W-:Y:S01]  /*0110*/  IADD3 R4, PT, PT, R3, 0x64f0c9, R0 ;  /* 0x0064f0c903047810 */ /* 0x000fe20007ffe000 */
[C---:B------:R-:W-:Y:S01]  /*0120*/  VIADD R3, R0.reuse, 0x583f19 ;  /* 0x00583f1900037836 */ /* 0x040fe20000000000 */
[----:B------:R-:W-:Y:S01]  /*0130*/  LOP3.LUT R6, R0, 0x159a55e5, RZ, 0x3c, !PT ;  /* 0x159a55e500067812 */ /* 0x000fe200078e3cff */
[----:B--2---:R-:W-:-:S03]  /*0140*/  IMAD R9, R8, UR4, R9 ;  /* 0x0000000408097c24 */ /* 0x004fc6000f8e0209 */
[----:B------:R1:W-:Y:S01]  /*0150*/  STL.64 [R1+0x10], R2 ;  /* 0x0000100201007387 */ /* 0x0003e20000100a00 */
[----:B0-----:R-:W-:Y:S01]  /*0160*/  IMAD R8, R8, UR5, RZ ;  /* 0x0000000508087c24 */ /* 0x001fe2000f8e02ff */
[----:B------:R-:W-:Y:S02]  /*0170*/  ISETP.NE.AND P0, PT, R9, RZ, PT ;  /* 0x000000ff0900720c */ /* 0x000fe40003f05270 */
[----:B------:R1:W-:Y:S01]  /*0180*/  STL.128 [R1], R4 ;  /* 0x0000000401007387 */ /* 0x0003e20000100c00 */
[----:B------:R-:W-:-:S10]  /*0190*/  SHF.R.S32.HI R0, RZ, 0x1f, R9 ;  /* 0x0000001fff007819 */ /* 0x000fd40000011409 */
[----:B---3--:R-:W-:Y:S05]  /*01a0*/  @!P0 BRA `(.L_x_1) ;  /* 0x0000002400408947 */ /* 0x008fea0003800000 */
[----:B------:R-:W-:Y:S02]  /*01b0*/  IMAD.MOV.U32 R16, RZ, RZ, RZ ;  /* 0x000000ffff107224 */ /* 0x000fe400078e00ff */
[----:B------:R-:W-:Y:S02]  /*01c0*/  IMAD.MOV.U32 R15, RZ, RZ, R9 ;  /* 0x000000ffff0f7224 */ /* 0x000fe400078e0009 */
[----:B------:R-:W-:-:S07]  /*01d0*/  IMAD.MOV.U32 R14, RZ, RZ, R0 ;  /* 0x000000ffff0e7224 */ /* 0x000fce00078e0000 */
.L_x_10:
[----:B------:R-:W-:Y:S01]  /*01e0*/  LOP3.LUT R20, R15, 0x3, RZ, 0xc0, !PT ;  /* 0x000000030f147812 */ /* 0x000fe200078ec0ff */
[----:B------:R-:W-:Y:S03]  /*01f0*/  BSSY.RECONVERGENT B1, `(.L_x_2) ;  /* 0x0000245000017945 */ /* 0x000fe60003800200 */
[----:B------:R-:W-:-:S04]  /*0200*/  ISETP.NE.U32.AND P0, PT, R20, RZ, PT ;  /* 0x000000ff1400720c */ /* 0x000fc80003f05070 */
[----:B------:R-:W-:-:S13]  /*0210*/  ISETP.NE.AND.EX P0, PT, RZ, RZ, PT, P0 ;  /* 0x000000ffff00720c */ /* 0x000fda0003f05300 */
[----:B0-23--:R-:W-:Y:S05]  /*0220*/  @!P0 BRA `(.L_x_3) ;  /* 0x0000002400048947 */ /* 0x00dfea0003800000 */
[----:B------:R-:W0:Y:S01]  /*0230*/  LDC.64 R10, c[0x4][RZ] ;  /* 0x01000000ff0a7b82 */ /* 0x000e220000000a00 */
[----:B------:R-:W-:Y:S01]  /*0240*/  IMAD.MOV.U32 R18, RZ, RZ, RZ ;  /* 0x000000ffff127224 */ /* 0x000fe200078e00ff */
[----:B-1----:R-:W-:Y:S02]  /*0250*/  CS2R R2, SRZ ;  /* 0x0000000000027805 */ /* 0x002fe4000001ff00 */
[----:B------:R-:W-:Y:S01]  /*0260*/  CS2R R6, SRZ ;  /* 0x0000000000067805 */ /* 0x000fe2000001ff00 */
[----:B------:R-:W-:Y:S02]  /*0270*/  IMAD.MOV.U32 R5, RZ, RZ, RZ ;  /* 0x000000ffff057224 */ /* 0x000fe400078e00ff */
[----:B0-----:R-:W-:-:S07]  /*0280*/  IMAD.WIDE.U32 R10, R16, 0xc80, R10 ;  /* 0x00000c80100a7825 */ /* 0x001fce00078e000a */
.L_x_5:
[----:B------:R-:W-:-:S06]  /*0290*/  IMAD R17, R18, 0x4, R1 ;  /* 0x0000000412117824 */ /* 0x000fcc00078e0201 */
[----:B------:R-:W5:Y:S01]  /*02a0*/  LDL R17, [R17+0x4] ;  /* 0x0000040011117983 */ /* 0x000f620000100800 */
[----:B------:R-:W-:Y:S01]  /*02b0*/  IMAD.SHL.U32 R19, R18, 0x20, RZ ;  /* 0x0000002012137824 */ /* 0x000fe200078e00ff */
[----:B------:R-:W-:-:S06]  /*02c0*/  UMOV UR4, URZ ;  /* 0x000000ff00047c82 */ /* 0x000fcc0008000000 */
.L_x_4:
[----:B-----5:R-:W-:Y:S01]  /*02d0*/  SHF.R.U32.HI R23, RZ, UR4, R17 ;  /* 0x00000004ff177c19 */ /* 0x020fe20008011611 */
[----:B------:R-:W-:-:S03]  /*02e0*/  VIADD R12, R19, UR4 ;  /* 0x00000004130c7c36 */ /* 0x000fc60008000000 */
[----:B------:R-:W-:-:S04]  /*02f0*/  LOP3.LUT R13, R23, 0x1, RZ, 0xc0, !PT ;  /* 0x00000001170d7812 */ /* 0x000fc800078ec0ff */
[----:B------:R-:W-:Y:S01]  /*0300*/  ISETP.NE.U32.AND P0, PT, R13, 0x1, PT ;  /* 0x000000010d00780c */ /* 0x000fe20003f05070 */
[----:B------:R-:W-:-:S03]  /*0310*/  IMAD R13, R12, 0x5, RZ ;  /* 0x000000050c0d7824 */ /* 0x000fc600078e02ff */
[----:B------:R-:W-:Y:S01]  /*0320*/  R2P PR, R23, 0x7e ;  /* 0x0000007e17007804 */ /* 0x000fe20000000000 */
[----:B------:R-:W-:-:S08]  /*0330*/  IMAD.WIDE.U32 R12, R13, 0x4, R10 ;  /* 0x000000040d0c7825 */ /* 0x000fd000078e000a */
[----:B------:R-:W2:Y:S04]  /*0340*/  @!P0 LDG.E R22, desc[UR6][R12.64+0x10] ;  /* 0x000010060c168981 */ /* 0x000ea8000c1e1900 */
[----:B------:R-:W3:Y:S04]  /*0350*/  @P1 LDG.E R24, desc[UR6][R12.64+0x24] ;  /* 0x000024060c181981 */ /* 0x000ee8000c1e1900 */
[----:B------:R-:W4:Y:S04]  /*0360*/  @P2 LDG.E R26, desc[UR6][R12.64+0x38] ;  /* 0x000038060c1a2981 */ /* 0x000f28000c1e1900 */
[----:B------:R-:W4:Y:S04]  /*0370*/  @P3 LDG.E R28, desc[UR6][R12.64+0x4c] ;  /* 0x00004c060c1c3981 */ /* 0x000f28000c1e1900 */
[----:B------:R-:W4:Y:S04]  /*0380*/  @!P0 LDG.E R21, desc[UR6][R12.64+0x4] ;  /* 0x000004060c158981 */ /* 0x000f28000c1e1900 */
[----:B------:R-:W4:Y:S01]  /*0390*/  @P1 LDG.E R25, desc[UR6][R12.64+0x18] ;  /* 0x000018060c191981 */ /* 0x000f22000c1e1900 */
[----:B--2---:R-:W-:-:S03]  /*03a0*/  @!P0 LOP3.LUT R3, R3, R22, RZ, 0x3c, !PT ;  /* 0x0000001603038212 */ /* 0x004fc600078e3cff */
[----:B------:R-:W2:Y:S01]  /*03b0*/  @!P0 LDG.E R22, desc[UR6][R12.64+0x8] ;  /* 0x000008060c168981 */ /* 0x000ea2000c1e1900 */
[----:B---3--:R-:W-:-:S03]  /*03c0*/  @P1 LOP3.LUT R3, R3, R24, RZ, 0x3c, !PT ;  /* 0x0000001803031212 */ /* 0x008fc600078e3cff */
[----:B------:R-:W3:Y:S01]  /*03d0*/  @P4 LDG.E R24, desc[UR6][R12.64+0x60] ;  /* 0x000060060c184981 */ /* 0x000ee2000c1e1900 */
[----:B----4-:R-:W-:-:S03]  /*03e0*/  @P2 LOP3.LUT R3, R3, R26, RZ, 0x3c, !PT ;  /* 0x0000001a03032212 */ /* 0x010fc600078e3cff */
[----:B------:R-:W4:Y:S01]  /*03f0*/  @P5 LDG.E R26, desc[UR6][R12.64+0x74] ;  /* 0x000074060c1a5981 */ /* 0x000f22000c1e1900 */
[----:B------:R-:W-:Y:S02]  /*0400*/  @P3 LOP3.LUT R3, R3, R28, RZ, 0x3c, !PT ;  /* 0x0000001c03033212 */ /* 0x000fe400078e3cff */
[----:B------:R-:W-:Y:S02]  /*0410*/  @!P0 LOP3.LUT R6, R6, R21, RZ, 0x3c, !PT ;  /* 0x0000001506068212 */ /* 0x000fe400078e3cff */
[----:B------:R-:W4:Y:S01]  /*0420*/  @!P0 LDG.E R21, desc[UR6][R12.64+0xc] ;  /* 0x00000c060c158981 */ /* 0x000f22000c1e1900 */
[----:B--2---:R-:W-:-:S03]  /*0430*/  @!P0 LOP3.LUT R7, R7, R22, RZ, 0x3c, !PT ;  /* 0x0000001607078212 */ /* 0x004fc600078e3cff */
[----:B------:R-:W2:Y:S01]  /*0440*/  @!P0 LDG.E R22, desc[UR6][R12.64] ;  /* 0x000000060c168981 */ /* 0x000ea2000c1e1900 */
[----:B---3--:R-:W-:-:S03]  /*0450*/  @P4 LOP3.LUT R3, R3, R24, RZ, 0x3c, !PT ;  /* 0x0000001803034212 */ /* 0x008fc600078e3cff */
[----:B------:R-:W3:Y:S01]  /*0460*/  @P6 LDG.E R24, desc[UR6][R12.64+0x88] ;  /* 0x000088060c186981 */ /* 0x000ee2000c1e1900 */
[----:B----4-:R-:W-:Y:S02]  /*0470*/  @P5 LOP3.LUT R3, R3, R26, RZ, 0x3c, !PT ;  /* 0x0000001a03035212 */ /* 0x010fe400078e3cff */
[----:B------:R-:W-:Y:S02]  /*0480*/  @!P0 LOP3.LUT R2, R2, R21, RZ, 0x3c, !PT ;  /* 0x0000001502028212 */ /* 0x000fe400078e3cff */
[----:B------:R-:W4:Y:S01]  /*0490*/  @P1 LDG.E R21, desc[UR6][R12.64+0x20] ;  /* 0x000020060c151981 */ /* 0x000f22000c1e1900 */
[----:B--2---:R-:W-:-:S03]  /*04a0*/  @!P0 LOP3.LUT R5, R5, R22, RZ, 0x3c, !PT ;  /* 0x0000001605058212 */ /* 0x004fc600078e3cff */
[----:B------:R-:W2:Y:S01]  /*04b0*/  @P1 LDG.E R22, desc[UR6][R12.64+0x14] ;  /* 0x000014060c161981 */ /* 0x000ea2000c1e1900 */
[----:B---3--:R-:W-:-:S03]  /*04c0*/  @P6 LOP3.LUT R3, R3, R24, RZ, 0x3c, !PT ;  /* 0x0000001803036212 */ /* 0x008fc600078e3cff */
[----:B------:R-:W3:Y:S01]  /*04d0*/  @P1 LDG.E R24, desc[UR6][R12.64+0x1c] ;  /* 0x00001c060c181981 */ /* 0x000ee2000c1e1900 */
[----:B------:R-:W-:-:S03]  /*04e0*/  @P1 LOP3.LUT R6, R6, R25, RZ, 0x3c, !PT ;  /* 0x0000001906061212 */ /* 0x000fc600078e3cff */
[----:B------:R-:W3:Y:S01]  /*04f0*/  @P2 LDG.E R25, desc[UR6][R12.64+0x2c] ;  /* 0x00002c060c192981 */ /* 0x000ee2000c1e1900 */
[----:B----4-:R-:W-:-:S03]  /*0500*/  @P1 LOP3.LUT R2, R2, R21, RZ, 0x3c, !PT ;  /* 0x0000001502021212 */ /* 0x010fc600078e3cff */
[----:B------:R-:W4:Y:S01]  /*0510*/  @P2 LDG.E R21, desc[UR6][R12.64+0x34] ;  /* 0x000034060c152981 */ /* 0x000f22000c1e1900 */
[----:B--2---:R-:W-:-:S03]  /*0520*/  @P1 LOP3.LUT R5, R5, R22, RZ, 0x3c, !PT ;  /* 0x0000001605051212 */ /* 0x004fc600078e3cff */
        /* <DEDUP_REMOVED lines=35> */
[----:B------:R-:W-:Y:S02]  /*0760*/  LOP3.LUT P0, RZ, R23, 0x80, RZ, 0xc0, !PT ;  /* 0x0000008017ff7812 */ /* 0x000fe4000780c0ff */
[----:B------:R-:W-:Y:S02]  /*0770*/  @P6 LOP3.LUT R6, R6, R25, RZ, 0x3c, !PT ;  /* 0x0000001906066212 */ /* 0x000fe400078e3cff */
[----:B----4-:R-:W-:-:S09]  /*0780*/  @P6 LOP3.LUT R2, R2, R21, RZ, 0x3c, !PT ;  /* 0x0000001502026212 */ /* 0x010fd200078e3cff */
[----:B------:R-:W4:Y:S04]  /*0790*/  @P0 LDG.E R25, desc[UR6][R12.64+0x90] ;  /* 0x000090060c190981 */ /* 0x000f28000c1e1900 */
[----:B------:R-:W4:Y:S04]  /*07a0*/  @P0 LDG.E R21, desc[UR6][R12.64+0x98] ;  /* 0x000098060c150981 */ /* 0x000f28000c1e1900 */
[----:B------:R-:W4:Y:S01]  /*07b0*/  @P0 LDG.E R26, desc[UR6][R12.64+0x9c] ;  /* 0x00009c060c1a0981 */ /* 0x000f22000c1e1900 */
[----:B--2---:R-:W-:-:S03]  /*07c0*/  @P6 LOP3.LUT R5, R5, R22, RZ, 0x3c, !PT ;  /* 0x0000001605056212 */ /* 0x004fc600078e3cff */
[----:B------:R-:W2:Y:S01]  /*07d0*/  @P0 LDG.E R22, desc[UR6][R12.64+0x8c] ;  /* 0x00008c060c160981 */ /* 0x000ea2000c1e1900 */
[----:B---3--:R-:W-:-:S03]  /*07e0*/  @P6 LOP3.LUT R7, R7, R24, RZ, 0x3c, !PT ;  /* 0x0000001807076212 */ /* 0x008fc600078e3cff */
[----:B------:R-:W3:Y:S01]  /*07f0*/  @P0 LDG.E R24, desc[UR6][R12.64+0x94] ;  /* 0x000094060c180981 */ /* 0x000ee2000c1e1900 */
[----:B----4-:R-:W-:Y:S02]  /*0800*/  @P0 LOP3.LUT R6, R6, R25, RZ, 0x3c, !PT ;  /* 0x0000001906060212 */ /* 0x010fe400078e3cff */
[----:B------:R-:W-:Y:S02]  /*0810*/  @P0 LOP3.LUT R2, R2, R21, RZ, 0x3c, !PT ;  /* 0x0000001502020212 */ /* 0x000fe400078e3cff */
[----:B------:R-:W-:Y:S02]  /*0820*/  @P0 LOP3.LUT R3, R3, R26, RZ, 0x3c, !PT ;  /* 0x0000001a03030212 */ /* 0x000fe400078e3cff */
[----:B--2---:R-:W-:Y:S02]  /*0830*/  @P0 LOP3.LUT R5, R5, R22, RZ, 0x3c, !PT ;  /* 0x0000001605050212 */ /* 0x004fe400078e3cff */
[----:B---3--:R-:W-:Y:S02]  /*0840*/  @P0 LOP3.LUT R7, R7, R24, RZ, 0x3c, !PT ;  /* 0x0000001807070212 */ /* 0x008fe400078e3cff */
[----:B------:R-:W-:-:S13]  /*0850*/  R2P PR, R23.B1, 0x7f ;  /* 0x0000007f17007804 */ /* 0x000fda0000001000 */
[----:B------:R-:W2:Y:S04]  /*0860*/  @P0 LDG.E R21, desc[UR6][R12.64+0xa4] ;  /* 0x0000a4060c150981 */ /* 0x000ea8000c1e1900 */
[----:B------:R-:W3:Y:S04]  /*0870*/  @P0 LDG.E R22, desc[UR6][R12.64+0xa0] ;  /* 0x0000a0060c160981 */ /* 0x000ee8000c1e1900 */
[----:B------:R-:W4:Y:S04]  /*0880*/  @P0 LDG.E R24, desc[UR6][R12.64+0xa8] ;  /* 0x0000a8060c180981 */ /* 0x000f28000c1e1900 */
[----:B------:R-:W4:Y:S04]  /*0890*/  @P0 LDG.E R26, desc[UR6][R12.64+0xb0] ;  /* 0x0000b0060c1a0981 */ /* 0x000f28000c1e1900 */
[----:B------:R-:W4:Y:S04]  /*08a0*/  @P1 LDG.E R25, desc[UR6][R12.64+0xc0] ;  /* 0x0000c0060c191981 */ /* 0x000f28000c1e1900 */
[----:B------:R-:W4:Y:S01]  /*08b0*/  @P6 LDG.E R28, desc[UR6][R12.64+0x128] ;  /* 0x000128060c1c6981 */ /* 0x000f22000c1e1900 */
[----:B--2---:R-:W-:-:S03]  /*08c0*/  @P0 LOP3.LUT R6, R6, R21, RZ, 0x3c, !PT ;  /* 0x0000001506060212 */ /* 0x004fc600078e3cff */
[----:B------:R-:W2:Y:S01]  /*08d0*/  @P0 LDG.E R21, desc[UR6][R12.64+0xac] ;  /* 0x0000ac060c150981 */ /* 0x000ea2000c1e1900 */
[----:B---3--:R-:W-:-:S03]  /*08e0*/  @P0 LOP3.LUT R5, R5, R22, RZ, 0x3c, !PT ;  /* 0x0000001605050212 */ /* 0x008fc600078e3cff */
[----:B------:R-:W3:Y:S01]  /*08f0*/  @P1 LDG.E R22, desc[UR6][R12.64+0xbc] ;  /* 0x0000bc060c161981 */ /* 0x000ee2000c1e1900 */
[----:B----4-:R-:W-:-:S03]  /*0900*/  @P0 LOP3.LUT R7, R7, R24, RZ, 0x3c, !PT ;  /* 0x0000001807070212 */ /* 0x010fc600078e3cff */
[----:B------:R-:W4:Y:S01]  /*0910*/  @P1 LDG.E R24, desc[UR6][R12.64+0xc4] ;  /* 0x0000c4060c181981 */ /* 0x000f22000c1e1900 */
[----:B--2---:R-:W-:-:S03]  /*0920*/  @P0 LOP3.LUT R2, R2, R21, RZ, 0x3c, !PT ;  /* 0x0000001502020212 */ /* 0x004fc600078e3cff */
[----:B------:R-:W2:Y:S01]  /*0930*/  @P1 LDG.E R21, desc[UR6][R12.64+0xb8] ;  /* 0x0000b8060c151981 */ /* 0x000ea2000c1e1900 */
[----:B------:R-:W-:Y:S02]  /*0940*/  @P0 LOP3.LUT R3, R3, R26, RZ, 0x3c, !PT ;  /* 0x0000001a03030212 */ /* 0x000fe400078e3cff */
[----:B---3--:R-:W-:Y:S01]  /*0950*/  @P1 LOP3.LUT R7, R7, R22, RZ, 0x3c, !PT ;  /* 0x0000001607071212 */ /* 0x008fe200078e3cff */
[----:B------:R-:W3:Y:S04]  /*0960*/  @P4 LDG.E R26, desc[UR6][R12.64+0xf8] ;  /* 0x0000f8060c1a4981 */ /* 0x000ee8000c1e1900 */
[----:B------:R-:W3:Y:S01]  /*0970*/  @P2 LDG.E R22, desc[UR6][R12.64+0xd0] ;  /* 0x0000d0060c162981 */ /* 0x000ee2000c1e1900 */
[----:B----4-:R-:W-:-:S03]  /*0980*/  @P1 LOP3.LUT R3, R3, R24, RZ, 0x3c, !PT ;  /* 0x0000001803031212 */ /* 0x010fc600078e3cff */
[----:B------:R-:W4:Y:S01]  /*0990*/  @P2 LDG.E R24, desc[UR6][R12.64+0xd8] ;  /* 0x0000d8060c182981 */ /* 0x000f22000c1e1900 */
[----:B--2---:R-:W-:-:S03]  /*09a0*/  @P1 LOP3.LUT R6, R6, R21, RZ, 0x3c, !PT ;  /* 0x0000001506061212 */ /* 0x004fc600078e3cff */
[----:B------:R-:W2:Y:S01]  /*09b0*/  @P2 LDG.E R21, desc[UR6][R12.64+0xcc] ;  /* 0x0000cc060c152981 */ /* 0x000ea2000c1e1900 */
[----:B------:R-:W-:-:S03]  /*09c0*/  LOP3.LUT P0, RZ, R23, 0x8000, RZ, 0xc0, !PT ;  /* 0x0000800017ff7812 */ /* 0x000fc6000780c0ff */
[----:B------:R-:W2:Y:S01]  /*09d0*/  @P2 LDG.E R23, desc[UR6][R12.64+0xd4] ;  /* 0x0000d4060c172981 */ /* 0x000ea2000c1e1900 */
[----:B---3--:R-:W-:-:S03]  /*09e0*/  @P2 LOP3.LUT R7, R7, R22, RZ, 0x3c, !PT ;  /* 0x0000001607072212 */ /* 0x008fc600078e3cff */
[----:B------:R-:W3:Y:S01]  /*09f0*/  @P3 LDG.E R22, desc[UR6][R12.64+0xe4] ;  /* 0x0000e4060c163981 */ /* 0x000ee2000c1e1900 */
[----:B----4-:R-:W-:-:S03]  /*0a00*/  @P2 LOP3.LUT R3, R3, R24, RZ, 0x3c, !PT ;  /* 0x0000001803032212 */ /* 0x010fc600078e3cff */
[----:B------:R-:W4:Y:S01]  /*0a10*/  @P3 LDG.E R24, desc[UR6][R12.64+0xec] ;  /* 0x0000ec060c183981 */ /* 0x000f22000c1e1900 */
[----:B--2---:R-:W-:-:S03]  /*0a20*/  @P2 LOP3.LUT R6, R6, R21, RZ, 0x3c, !PT ;  /* 0x0000001506062212 */ /* 0x004fc600078e3cff */
[----:B------:R-:W2:Y:S01]  /*0a30*/  @P3 LDG.E R21, desc[UR6][R12.64+0xe8] ;  /* 0x0000e8060c153981 */ /* 0x000ea2000c1e1900 */
[----:B------:R-:W-:-:S03]  /*0a40*/  @P1 LOP3.LUT R2, R2, R25, RZ, 0x3c, !PT ;  /* 0x0000001902021212 */ /* 0x000fc600078e3cff */
[----:B------:R-:W2:Y:S01]  /*0a50*/  @P3 LDG.E R25, desc[UR6][R12.64+0xe0] ;  /* 0x0000e0060c193981 */ /* 0x000ea2000c1e1900 */
[----:B------:R-:W-:Y:S02]  /*0a60*/  @P2 LOP3.LUT R2, R2, R23, RZ, 0x3c, !PT ;  /* 0x0000001702022212 */ /* 0x000fe400078e3cff */
[----:B---3--:R-:W-:Y:S01]  /*0a70*/  @P3 LOP3.LUT R7, R7, R22, RZ, 0x3c, !PT ;  /* 0x0000001607073212 */ /* 0x008fe200078e3cff */
[----:B------:R-:W3:Y:S04]  /*0a80*/  @P4 LDG.E R23, desc[UR6][R12.64+0xf4] ;  /* 0x0000f4060c174981 */ /* 0x000ee8000c1e1900 */
[----:B------:R-:W3:Y:S01]  /*0a90*/  @P1 LDG.E R22, desc[UR6][R12.64+0xb4] ;  /* 0x0000b4060c161981 */ /* 0x000ee2000c1e1900 */
[----:B----4-:R-:W-:Y:S02]  /*0aa0*/  @P3 LOP3.LUT R3, R3, R24, RZ, 0x3c, !PT ;  /* 0x0000001803033212 */ /* 0x010fe400078e3cff */
[----:B------:R-:W-:Y:S01]  /*0ab0*/  @P4 LOP3.LUT R7, R7, R26, RZ, 0x3c, !PT ;  /* 0x0000001a07074212 */ /* 0x000fe200078e3cff */
[----:B------:R-:W4:Y:S04]  /*0ac0*/  @P4 LDG.E R24, desc[UR6][R12.64+0x100] ;  /* 0x000100060c184981 */ /* 0x000f28000c1e1900 */
[----:B------:R-:W4:Y:S01]  /*0ad0*/  @P5 LDG.E R26, desc[UR6][R12.64+0x10c] ;  /* 0x00010c060c1a5981 */ /* 0x000f22000c1e1900 */
[----:B--2---:R-:W-:-:S03]  /*0ae0*/  @P3 LOP3.LUT R2, R2, R21, RZ, 0x3c, !PT ;  /* 0x0000001502023212 */ /* 0x004fc600078e3cff */
[----:B------:R-:W2:Y:S01]  /*0af0*/  @P4 LDG.E R21, desc[UR6][R12.64+0xfc] ;  /* 0x0000fc060c154981 */ /* 0x000ea2000c1e1900 */
[----:B------:R-:W-:-:S04]  /*0b00*/  @P3 LOP3.LUT R6, R6, R25, RZ, 0x3c, !PT ;  /* 0x0000001906063212 */ /* 0x000fc800078e3cff */
[----:B---3--:R-:W-:Y:S02]  /*0b10*/  @P4 LOP3.LUT R6, R6, R23, RZ, 0x3c, !PT ;  /* 0x0000001706064212 */ /* 0x008fe400078e3cff */
[----:B------:R-:W3:Y:S01]  /*0b20*/  @P5 LDG.E R23, desc[UR6][R12.64+0x108] ;  /* 0x000108060c175981 */ /* 0x000ee2000c1e1900 */
[----:B------:R-:W-:-:S03]  /*0b30*/  @P1 LOP3.LUT R5, R5, R22, RZ, 0x3c, !PT ;  /* 0x0000001605051212 */ /* 0x000fc600078e3cff */
[----:B------:R-:W3:Y:S01]  /*0b40*/  @P2 LDG.E R22, desc[UR6][R12.64+0xc8] ;  /* 0x0000c8060c162981 */ /* 0x000ee2000c1e1900 */
[----:B----4-:R-:W-:-:S03]  /*0b50*/  @P4 LOP3.LUT R3, R3, R24, RZ, 0x3c, !PT ;  /* 0x0000001803034212 */ /* 0x010fc600078e3cff */
[----:B------:R-:W4:Y:S01]  /*0b60*/  @P3 LDG.E R24, desc[UR6][R12.64+0xdc] ;  /* 0x0000dc060c183981 */ /* 0x000f22000c1e1900 */
[----:B------:R-:W-:-:S03]  /*0b70*/  @P5 LOP3.LUT R7, R7, R26, RZ, 0x3c, !PT ;  /* 0x0000001a07075212 */ /* 0x000fc600078e3cff */
        /* <DEDUP_REMOVED lines=13> */
[----:B------:R-:W-:-:S03]  /*0c50*/  @P6 LOP3.LUT R3, R3, R28, RZ, 0x3c, !PT ;  /* 0x0000001c03036212 */ /* 0x000fc600078e3cff */
        /* <DEDUP_REMOVED lines=11> */
[----:B------:R-:W-:-:S04]  /*0d10*/  UIADD3 UR4, UPT, UPT, UR4, 0x10, URZ ;  /* 0x0000001004047890 */ /* 0x000fc8000fffe0ff */
[----:B------:R-:W-:Y:S01]  /*0d20*/  UISETP.NE.AND UP0, UPT, UR4, 0x20, UPT ;  /* 0x000000200400788c */ /* 0x000fe2000bf05270 */
[----:B------:R-:W-:Y:S02]  /*0d30*/  @P0 LOP3.LUT R3, R3, R28, RZ, 0x3c, !PT ;  /* 0x0000001c03030212 */ /* 0x000fe400078e3cff */
[----:B---3--:R-:W-:Y:S02]  /*0d40*/  @P6 LOP3.LUT R5, R5, R22, RZ, 0x3c, !PT ;  /* 0x0000001605056212 */ /* 0x008fe400078e3cff */
[----:B------:R-:W-:Y:S02]  /*0d50*/  @P0 LOP3.LUT R2, R2, R23, RZ, 0x3c, !PT ;  /* 0x0000001702020212 */ /* 0x000fe400078e3cff */
[----:B----4-:R-:W-:Y:S02]  /*0d60*/  @P0 LOP3.LUT R5, R5, R24, RZ, 0x3c, !PT ;  /* 0x0000001805050212 */ /* 0x010fe400078e3cff */
[----:B------:R-:W-:Y:S02]  /*0d70*/  @P0 LOP3.LUT R7, R7, R26, RZ, 0x3c, !PT ;  /* 0x0000001a07070212 */ /* 0x000fe400078e3cff */
[----:B--2---:R-:W-:Y:S01]  /*0d80*/  @P0 LOP3.LUT R6, R6, R21, RZ, 0x3c, !PT ;  /* 0x0000001506060212 */ /* 0x004fe200078e3cff */
[----:B------:R-:W-:Y:S06]  /*0d90*/  BRA.U UP0, `(.L_x_4) ;  /* 0xfffffff5004c7547 */ /* 0x000fec000b83ffff */
[----:B------:R-:W-:-:S05]  /*0da0*/  VIADD R18, R18, 0x1 ;  /* 0x0000000112127836 */ /* 0x000fca0000000000 */
[----:B------:R-:W-:-:S13]  /*0db0*/  ISETP.NE.AND P0, PT, R18, 0x5, PT ;  /* 0x000000051200780c */ /* 0x000fda0003f05270 */
[----:B------:R-:W-:Y:S05]  /*0dc0*/  @P0 BRA `(.L_x_5) ;  /* 0xfffffff400300947 */ /* 0x000fea000383ffff */
[----:B------:R0:W-:Y:S01]  /*0dd0*/  STL [R1+0x4], R5 ;  /* 0x0000040501007387 */ /* 0x0001e20000100800 */
[----:B------:R-:W-:-:S03]  /*0de0*/  ISETP.NE.U32.AND P0, PT, R20, 0x1, PT ;  /* 0x000000011400780c */ /* 0x000fc60003f05070 */
[----:B------:R0:W-:Y:S01]  /*0df0*/  STL.64 [R1+0x8], R6 ;  /* 0x0000080601007387 */ /* 0x0001e20000100a00 */
[----:B------:R-:W-:-:S03]  /*0e00*/  ISETP.NE.AND.EX P0, PT, RZ, RZ, PT, P0 ;  /* 0x000000ffff00720c */ /* 0x000fc60003f05300 */
[----:B------:R0:W-:Y:S10]  /*0e10*/  STL.64 [R1+0x10], R2 ;  /* 0x0000100201007387 */ /* 0x0001f40000100a00 */
[----:B------:R-:W-:Y:S05]  /*0e20*/  @!P0 BRA `(.L_x_3) ;  /* 0x0000001800048947 */ /* 0x000fea0003800000 */
[----:B------:R-:W-:Y:S01]  /*0e30*/  UMOV UR4, URZ ;  /* 0x000000ff00047c82 */ /* 0x000fe20008000000 */
[----:B------:R-:W-:Y:S01]  /*0e40*/  UMOV UR5, URZ ;  /* 0x000000ff00057c82 */ /* 0x000fe20008000000 */
[----:B------:R-:W-:Y:S02]  /*0e50*/  IMAD.MOV.U32 R18, RZ, RZ, RZ ;  /* 0x000000ffff127224 */ /* 0x000fe400078e00ff */
[----:B0-----:R-:W-:Y:S02]  /*0e60*/  IMAD.MOV.U32 R5, RZ, RZ, RZ ;  /* 0x000000ffff057224 */ /* 0x001fe400078e00ff */
[----:B------:R-:W-:Y:S02]  /*0e70*/  IMAD.U32 R3, RZ, RZ, UR4 ;  /* 0x00000004ff037e24 */ /* 0x000fe4000f8e00ff */
[----:B------:R-:W-:Y:S02]  /*0e80*/  IMAD.U32 R2, RZ, RZ, UR5 ;  /* 0x00000005ff027e24 */ /* 0x000fe4000f8e00ff */
[----:B------:R-:W-:-:S02]  /*0e90*/  IMAD.U32 R7, RZ, RZ, UR4 ;  /* 0x00000004ff077e24 */ /* 0x000fc4000f8e00ff */
[----:B------:R-:W-:-:S07]  /*0ea0*/  IMAD.U32 R6, RZ, RZ, UR5 ;  /* 0x00000005ff067e24 */ /* 0x000fce000f8e00ff */
.L_x_7:
[----:B------:R-:W-:-:S06]  /*0eb0*/  IMAD R17, R18, 0x4, R1 ;  /* 0x0000000412117824 */ /* 0x000fcc00078e0201 */
[----:B------:R-:W5:Y:S01]  /*0ec0*/  LDL R17, [R17+0x4] ;  /* 0x0000040011117983 */ /* 0x000f620000100800 */
[----:B------:R-:W-:Y:S01]  /*0ed0*/  IMAD.SHL.U32 R19, R18, 0x20, RZ ;  /* 0x0000002012137824 */ /* 0x000fe200078e00ff */
[----:B------:R-:W-:-:S06]  /*0ee0*/  UMOV UR4, URZ ;  /* 0x000000ff00047c82 */ /* 0x000fcc0008000000 */
.L_x_6:
        /* <DEDUP_REMOVED lines=181> */
[----:B------:R-:W-:Y:S05]  /*1a40*/  @P0 BRA `(.L_x_3) ;  /* 0x0000000800fc0947 */ /* 0x000fea0003800000 */
[----:B------:R-:W-:Y:S01]  /*1a50*/  UMOV UR4, URZ ;  /* 0x000000ff00047c82 */ /* 0x000fe20008000000 */
[----:B------:R-:W-:Y:S01]  /*1a60*/  UMOV UR5, URZ ;  /* 0x000000ff00057c82 */ /* 0x000fe20008000000 */
[----:B------:R-:W-:Y:S02]  /*1a70*/  IMAD.MOV.U32 R18, RZ, RZ, RZ ;  /* 0x000000ffff127224 */ /* 0x000fe400078e00ff */
[----:B--2---:R-:W-:Y:S02]  /*1a80*/  IMAD.MOV.U32 R5, RZ, RZ, RZ ;  /* 0x000000ffff057224 */ /* 0x004fe400078e00ff */
[----:B------:R-:W-:Y:S02]  /*1a90*/  IMAD.U32 R3, RZ, RZ, UR4 ;  /* 0x00000004ff037e24 */ /* 0x000fe4000f8e00ff */
[----:B------:R-:W-:Y:S02]  /*1aa0*/  IMAD.U32 R2, RZ, RZ, UR5 ;  /* 0x00000005ff027e24 */ /* 0x000fe4000f8e00ff */
[----:B------:R-:W-:-:S02]  /*1ab0*/  IMAD.U32 R7, RZ, RZ, UR4 ;  /* 0x00000004ff077e24 */ /* 0x000fc4000f8e00ff */
[----:B------:R-:W-:-:S07]  /*1ac0*/  IMAD.U32 R6, RZ, RZ, UR5 ;  /* 0x00000005ff067e24 */ /* 0x000fce000f8e00ff */
.L_x_9:
[----:B------:R-:W-:-:S06]  /*1ad0*/  IMAD R17, R18, 0x4, R1 ;  /* 0x0000000412117824 */ /* 0x000fcc00078e0201 */
[----:B------:R-:W5:Y:S01]  /*1ae0*/  LDL R17, [R17+0x4] ;  /* 0x0000040011117983 */ /* 0x000f620000100800 */
[----:B------:R-:W-:Y:S01]  /*1af0*/  IMAD.SHL.U32 R19, R18, 0x20, RZ ;  /* 0x0000002012137824 */ /* 0x000fe200078e00ff */
[----:B------:R-:W-:-:S06]  /*1b00*/  UMOV UR4, URZ ;  /* 0x000000ff00047c82 */ /* 0x000fcc0008000000 */
.L_x_8:
        /* <DEDUP_REMOVED lines=9> */
[----:B------:R-:W4:Y:S04]  /*1ba0*/  @!P0 LDG.E R21, desc[UR6][R12.64+0x4] ;  /* 0x000004060c158981 */ /* 0x000f28000c1e1900 */
[----:B------:R-:W4:Y:S04]  /*1bb0*/  @P2 LDG.E R26, desc[UR6][R12.64+0x38] ;  /* 0x000038060c1a2981 */ /* 0x000f28000c1e1900 */
[----:B------:R-:W4:Y:S04]  /*1bc0*/  @P3 LDG.E R28, desc[UR6][R12.64+0x4c] ;  /* 0x00004c060c1c3981 */ /* 0x000f28000c1e1900 */
[----:B------:R-:W4:Y:S04]  /*1bd0*/  @P1 LDG.E R23, desc[UR6][R12.64+0x18] ;  /* 0x000018060c171981 */ /* 0x000f28000c1e1900 */
[----:B------:R-:W4:Y:S01]  /*1be0*/  @P2 LDG.E R25, desc[UR6][R12.64+0x34] ;  /* 0x000034060c192981 */ /* 0x000f22000c1e1900 */
[----:B--2---:R-:W-:-:S03]  /*1bf0*/  @!P0 LOP3.LUT R3, R3, R20, RZ, 0x3c, !PT ;  /* 0x0000001403038212 */ /* 0x004fc600078e3cff */
[----:B------:R-:W2:Y:S01]  /*1c00*/  @!P0 LDG.E R20, desc[UR6][R12.64+0x8] ;  /* 0x000008060c148981 */ /* 0x000ea2000c1e1900 */
[----:B---3--:R-:W-:-:S03]  /*1c10*/  @P1 LOP3.LUT R3, R3, R24, RZ, 0x3c, !PT ;  /* 0x0000001803031212 */ /* 0x008fc600078e3cff */
[----:B------:R-:W3:Y:S01]  /*1c20*/  @P1 LDG.E R24, desc[UR6][R12.64+0x1c] ;  /* 0x00001c060c181981 */ /* 0x000ee2000c1e1900 */
[----:B----4-:R-:W-:-:S03]  /*1c30*/  @!P0 LOP3.LUT R6, R6, R21, RZ, 0x3c, !PT ;  /* 0x0000001506068212 */ /* 0x010fc600078e3cff */
[----:B------:R-:W4:Y:S01]  /*1c40*/  @!P0 LDG.E R21, desc[UR6][R12.64+0xc] ;  /* 0x00000c060c158981 */ /* 0x000f22000c1e1900 */
[----:B------:R-:W-:-:S03]  /*1c50*/  @P2 LOP3.LUT R3, R3, R26, RZ, 0x3c, !PT ;  /* 0x0000001a03032212 */ /* 0x000fc600078e3cff */
[----:B------:R-:W4:Y:S01]  /*1c60*/  @P4 LDG.E R26, desc[UR6][R12.64+0x60] ;  /* 0x000060060c1a4981 */ /* 0x000f22000c1e1900 */
[----:B--2---:R-:W-:-:S03]  /*1c70*/  @!P0 LOP3.LUT R7, R7, R20, RZ, 0x3c, !PT ;  /* 0x0000001407078212 */ /* 0x004fc600078e3cff */
[----:B------:R-:W2:Y:S01]  /*1c80*/  @P2 LDG.E R20, desc[UR6][R12.64+0x30] ;  /* 0x000030060c142981 */ /* 0x000ea2000c1e1900 */
[----:B---3--:R-:W-:-:S03]  /*1c90*/  @P1 LOP3.LUT R7, R7, R24, RZ, 0x3c, !PT ;  /* 0x0000001807071212 */ /* 0x008fc600078e3cff */
[----:B------:R-:W3:Y:S01]  /*1ca0*/  @P5 LDG.E R24, desc[UR6][R12.64+0x74] ;  /* 0x000074060c185981 */ /* 0x000ee2000c1e1900 */
[----:B----4-:R-:W-:-:S03]  /*1cb0*/  @!P0 LOP3.LUT R2, R2, R21, RZ, 0x3c, !PT ;  /* 0x0000001502028212 */ /* 0x010fc600078e3cff */
[----:B------:R-:W4:Y:S01]  /*1cc0*/  @P1 LDG.E R21, desc[UR6][R12.64+0x20] ;  /* 0x000020060c151981 */ /* 0x000f22000c1e1900 */
[----:B------:R-:W-:Y:S02]  /*1cd0*/  @P3 LOP3.LUT R3, R3, R28, RZ, 0x3c, !PT ;  /* 0x0000001c03033212 */ /* 0x000fe400078e3cff */
[----:B------:R-:W-:Y:S02]  /*1ce0*/  @P1 LOP3.LUT R6, R6, R23, RZ, 0x3c, !PT ;  /* 0x0000001706061212 */ /* 0x000fe400078e3cff */
[----:B------:R-:W-:Y:S01]  /*1cf0*/  @P4 LOP3.LUT R3, R3, R26, RZ, 0x3c, !PT ;  /* 0x0000001a03034212 */ /* 0x000fe200078e3cff */
        /* <DEDUP_REMOVED lines=8> */
[----:B------:R-:W-:-:S03]  /*1d80*/  @P2 LOP3.LUT R6, R6, R23, RZ, 0x3c, !PT ;  /* 0x0000001706062212 */ /* 0x000fc600078e3cff */
[----:B------:R-:W4:Y:S01]  /*1d90*/  @P3 LDG.E R23, desc[UR6][R12.64+0x48] ;  /* 0x000048060c173981 */ /* 0x000f22000c1e1900 */
[----:B--2---:R-:W-:-:S03]  /*1da0*/  @P3 LOP3.LUT R7, R7, R20, RZ, 0x3c, !PT ;  /* 0x0000001407073212 */ /* 0x004fc600078e3cff */
[----:B------:R-:W2:Y:S01]  /*1db0*/  @!P0 LDG.E R20, desc[UR6][R12.64] ;  /* 0x000000060c148981 */ /* 0x000ea2000c1e1900 */
[----:B---3--:R-:W-:-:S03]  /*1dc0*/  @P6 LOP3.LUT R3, R3, R24, RZ, 0x3c, !PT ;  /* 0x0000001803036212 */ /* 0x008fc600078e3cff */
[----:B------:R-:W3:Y:S01]  /*1dd0*/  @P1 LDG.E R24, desc[UR6][R12.64+0x14] ;  /* 0x000014060c181981 */ /* 0x000ee2000c1e1900 */
[----:B----4-:R-:W-:-:S03]  /*1de0*/  @P3 LOP3.LUT R6, R6, R21, RZ, 0x3c, !PT ;  /* 0x0000001506063212 */ /* 0x010fc600078e3cff */
[----:B------:R-:W4:Y:S01]  /*1df0*/  @P4 LDG.E R21, desc[UR6][R12.64+0x5c] ;  /* 0x00005c060c154981 */ /* 0x000f22000c1e1900 */
[----:B------:R-:W-:-:S03]  /*1e00*/  @P2 LOP3.LUT R2, R2, R25, RZ, 0x3c, !PT ;  /* 0x0000001902022212 */ /* 0x000fc600078e3cff */
[----:B------:R-:W4:Y:S01]  /*1e10*/  @P4 LDG.E R25, desc[UR6][R12.64+0x54] ;  /* 0x000054060c194981 */ /* 0x000f22000c1e1900 */
[----:B------:R-:W-:Y:S02]  /*1e20*/  @P3 LOP3.LUT R2, R2, R23, RZ, 0x3c, !PT ;  /* 0x0000001702023212 */ /* 0x000fe400078e3cff */
[----:B------:R-:W-:Y:S01]  /*1e30*/  @P4 LOP3.LUT R7, R7, R26, RZ, 0x3c, !PT ;  /* 0x0000001a07074212 */ /* 0x000fe200078e3cff */
[----:B------:R-:W4:Y:S04]  /*1e40*/  @P5 LDG.E R23, desc[UR6][R12.64+0x68] ;  /* 0x000068060c175981 */ /* 0x000f28000c1e1900 */
[----:B------:R-:W4:Y:S01]  /*1e50*/  @P5 LDG.E R26, desc[UR6][R12.64+0x6c] ;  /* 0x00006c060c1a5981 */ /* 0x000f22000c1e1900 */
[----:B--2---:R-:W-:-:S03]  /*1e60*/  @!P0 LOP3.LUT R5, R5, R20, RZ, 0x3c, !PT ;  /* 0x0000001405058212 */ /* 0x004fc600078e3cff */
[----:B------:R-:W2:Y:S01]  /*1e70*/  @P2 LDG.E R20, desc[UR6][R12.64+0x28] ;  /* 0x000028060c142981 */ /* 0x000ea2000c1e1900 */
[----:B---3--:R-:W-:-:S03]  /*1e80*/  @P1 LOP3.LUT R5, R5, R24, RZ, 0x3c, !PT ;  /* 0x0000001805051212 */ /* 0x008fc600078e3cff */
[----:B------:R-:W3:Y:S01]  /*1e90*/  @P3 LDG.E R24, desc[UR6][R12.64+0x3c] ;  /* 0x00003c060c183981 */ /* 0x000ee2000c1e1900 */
[----:B----4-:R-:W-:-:S03]  /*1ea0*/  @P4 LOP3.LUT R2, R2, R21, RZ, 0x3c, !PT ;  /* 0x0000001502024212 */ /* 0x010fc600078e3cff */
[----:B------:R-:W4:Y:S01]  /*1eb0*/  @P5 LDG.E R21, desc[UR6][R12.64+0x70] ;  /* 0x000070060c155981 */ /* 0x000f22000c1e1900 */
[----:B------:R-:W-:-:S04]  /*1ec0*/  @P4 LOP3.LUT R6, R6, R25, RZ, 0x3c, !PT ;  /* 0x0000001906064212 */ /* 0x000fc800078e3cff */
[----:B------:R-:W-:Y:S02]  /*1ed0*/  @P5 LOP3.LUT R6, R6, R23, RZ, 0x3c, !PT ;  /* 0x0000001706065212 */ /* 0x000fe400078e3cff */
[----:B------:R-:W4:Y:S01]  /*1ee0*/  @P6 LDG.E R23, desc[UR6][R12.64+0x7c] ;  /* 0x00007c060c176981 */ /* 0x000f22000c1e1900 */
[----:B------:R-:W-:-:S03]  /*1ef0*/  @P5 LOP3.LUT R7, R7, R26, RZ, 0x3c, !PT ;  /* 0x0000001a07075212 */ /* 0x000fc600078e3cff */
[----:B------:R-:W4:Y:S01]  /*1f00*/  @P6 LDG.E R26, desc[UR6][R12.64+0x80] ;  /* 0x000080060c1a6981 */ /* 0x000f22000c1e1900 */
[----:B--2---:R-:W-:-:S03]  /*1f10*/  @P2 LOP3.LUT R5, R5, R20, RZ, 0x3c, !PT ;  /* 0x0000001405052212 */ /* 0x004fc600078e3cff */
[----:B------:R-:W2:Y:S01]  /*1f20*/  @P4 LDG.E R20, desc[UR6][R12.64+0x50] ;  /* 0x000050060c144981 */ /* 0x000ea2000c1e1900 */
[----:B---3--:R-:W-:-:S03]  /*1f30*/  @P3 LOP3.LUT R5, R5, R24, RZ, 0x3c, !PT ;  /* 0x0000001805053212 */ /* 0x008fc600078e3cff */
[----:B------:R-:W3:Y:S01]  /*1f40*/  @P5 LDG.E R24, desc[UR6][R12.64+0x64] ;  /* 0x000064060c185981 */ /* 0x000ee2000c1e1900 */
[----:B----4-:R-:W-:-:S03]  /*1f50*/  @P5 LOP3.LUT R2, R2, R21, RZ, 0x3c, !PT ;  /* 0x0000001502025212 */ /* 0x010fc600078e3cff */
[----:B------:R-:W4:Y:S01]  /*1f60*/  @P6 LDG.E R21, desc[UR6][R12.64+0x84] ;  /* 0x000084060c156981 */ /* 0x000f22000c1e1900 */
[----:B------:R-:W-:Y:S02]  /*1f70*/  LOP3.LUT P0, RZ, R22, 0x80, RZ, 0xc0, !PT ;  /* 0x0000008016ff7812 */ /* 0x000fe4000780c0ff */
[----:B------:R-:W-:Y:S02]  /*1f80*/  @P6 LOP3.LUT R6, R6, R23, RZ, 0x3c, !PT ;  /* 0x0000001706066212 */ /* 0x000fe400078e3cff */
[----:B------:R-:W-:-:S09]  /*1f90*/  @P6 LOP3.LUT R7, R7, R26, RZ, 0x3c, !PT ;  /* 0x0000001a07076212 */ /* 0x000fd200078e3cff */
        /* <DEDUP_REMOVED lines=9> */
[----:B------:R-:W-:Y:S02]  /*2030*/  @P0 LOP3.LUT R6, R6, R23, RZ, 0x3c, !PT ;  /* 0x0000001706060212 */ /* 0x000fe400078e3cff */
[----:B------:R-:W-:Y:S02]  /*2040*/  @P0 LOP3.LUT R7, R7, R26, RZ, 0x3c, !PT ;  /* 0x0000001a07070212 */ /* 0x000fe400078e3cff */
[----:B------:R-:W-:Y:S02]  /*2050*/  @P0 LOP3.LUT R3, R3, R28, RZ, 0x3c, !PT ;  /* 0x0000001c03030212 */ /* 0x000fe400078e3cff */
[----:B--2---:R-:W-:-:S04]  /*2060*/  @P6 LOP3.LUT R5, R5, R20, RZ, 0x3c, !PT ;  /* 0x0000001405056212 */ /* 0x004fc800078e3cff */
[----:B---3--:R-:W-:Y:S02]  /*2070*/  @P0 LOP3.LUT R5, R5, R24, RZ, 0x3c, !PT ;  /* 0x0000001805050212 */ /* 0x008fe400078e3cff */
[----:B----4-:R-:W-:Y:S02]  /*2080*/  @P0 LOP3.LUT R2, R2, R21, RZ, 0x3c, !PT ;  /* 0x0000001502020212 */ /* 0x010fe400078e3cff */
[----:B------:R-:W-:-:S13]  /*2090*/  R2P PR, R22.B1, 0x7f ;  /* 0x0000007f16007804 */ /* 0x000fda0000001000 */
[----:B------:R-:W2:Y:S04]  /*20a0*/  @P0 LDG.E R24, desc[UR6][R12.64+0xa8] ;  /* 0x0000a8060c180981 */ /* 0x000ea8000c1e1900 */
[----:B------:R-:W3:Y:S04]  /*20b0*/  @P0 LDG.E R21, desc[UR6][R12.64+0xa4] ;  /* 0x0000a4060c150981 */ /* 0x000ee8000c1e1900 */
[----:B------:R-:W4:Y:S04]  /*20c0*/  @P0 LDG.E R23, desc[UR6][R12.64+0xac] ;  /* 0x0000ac060c170981 */ /* 0x000f28000c1e1900 */
        /* <DEDUP_REMOVED lines=12> */
[----:B--2---:R-:W-:Y:S02]  /*2190*/  @P0 LOP3.LUT R3, R3, R24, RZ, 0x3c, !PT ;  /* 0x0000001803030212 */ /* 0x004fe400078e3cff */
[----:B------:R-:W-:Y:S01]  /*21a0*/  LOP3.LUT P0, RZ, R22, 0x8000, RZ, 0xc0, !PT ;  /* 0x0000800016ff7812 */ /* 0x000fe2000780c0ff */
[----:B------:R-:W2:Y:S04]  /*21b0*/  @P2 LDG.E R24, desc[UR6][R12.64+0xd8] ;  /* 0x0000d8060c182981 */ /* 0x000ea8000c1e1900 */
[----:B------:R-:W2:Y:S01]  /*21c0*/  @P2 LDG.E R22, desc[UR6][R12.64+0xd0] ;  /* 0x0000d0060c162981 */ /* 0x000ea2000c1e1900 */
[----:B---3--:R-:W-:Y:S02]  /*21d0*/  @P1 LOP3.LUT R6, R6, R21, RZ, 0x3c, !PT ;  /* 0x0000001506061212 */ /* 0x008fe400078e3cff */
[----:B----4-:R-:W-:Y:S01]  /*21e0*/  @P1 LOP3.LUT R2, R2, R23, RZ, 0x3c, !PT ;  /* 0x0000001702021212 */ /* 0x010fe200078e3cff */
[----:B------:R-:W3:Y:S04]  /*21f0*/  @P2 LDG.E R21, desc[UR6][R12.64+0xcc] ;  /* 0x0000cc060c152981 */ /* 0x000ee8000c1e1900 */
[----:B------:R-:W4:Y:S01]  /*2200*/  @P2 LDG.E R23, desc[UR6][R12.64+0xd4] ;  /* 0x0000d4060c172981 */ /* 0x000f22000c1e1900 */
[----:B------:R-:W-:-:S02]  /*2210*/  @P1 LOP3.LUT R7, R7, R26, RZ, 0x3c, !PT ;  /* 0x0000001a07071212 */ /* 0x000fc400078e3cff */
[----:B------:R-:W-:Y:S01]  /*2220*/  @P1 LOP3.LUT R3, R3, R20, RZ, 0x3c, !PT ;  /* 0x0000001403031212 */ /* 0x000fe200078e3cff */
[----:B------:R-:W4:Y:S04]  /*2230*/  @P4 LDG.E R26, desc[UR6][R12.64+0xf0] ;  /* 0x0000f0060c1a4981 */ /* 0x000f28000c1e1900 */
[----:B------:R-:W4:Y:S01]  /*2240*/  @P3 LDG.E R20, desc[UR6][R12.64+0xe4] ;  /* 0x0000e4060c143981 */ /* 0x000f22000c1e1900 */
[----:B--2---:R-:W-:-:S03]  /*2250*/  @P2 LOP3.LUT R3, R3, R24, RZ, 0x3c, !PT ;  /* 0x0000001803032212 */ /* 0x004fc600078e3cff */
[----:B------:R-:W2:Y:S01]  /*2260*/  @P4 LDG.E R24, desc[UR6][R12.64+0xf8] ;  /* 0x0000f8060c184981 */ /* 0x000ea2000c1e1900 */
[----:B------:R-:W-:-:S03]  /*2270*/  @P2 LOP3.LUT R7, R7, R22, RZ, 0x3c, !PT ;  /* 0x0000001607072212 */ /* 0x000fc600078e3cff */
[----:B------:R-:W2:Y:S01]  /*2280*/  @P3 LDG.E R22, desc[UR6][R12.64+0xec] ;  /* 0x0000ec060c163981 */ /* 0x000ea2000c1e1900 */
[----:B---3--:R-:W-:-:S03]  /*2290*/  @P2 LOP3.LUT R6, R6, R21, RZ, 0x3c, !PT ;  /* 0x0000001506062212 */ /* 0x008fc600078e3cff */
[----:B------:R-:W3:Y:S01]  /*22a0*/  @P3 LDG.E R21, desc[UR6][R12.64+0xe8] ;  /* 0x0000e8060c153981 */ /* 0x000ee2000c1e1900 */
[----:B----4-:R-:W-:-:S03]  /*22b0*/  @P2 LOP3.LUT R2, R2, R23, RZ, 0x3c, !PT ;  /* 0x0000001702022212 */ /* 0x010fc600078e3cff */
[----:B------:R-:W4:Y:S01]  /*22c0*/  @P4 LDG.E R23, desc[UR6][R12.64+0xf4] ;  /* 0x0000f4060c174981 */ /* 0x000f22000c1e1900 */
[----:B------:R-:W-:-:S03]  /*22d0*/  @P3 LOP3.LUT R7, R7, R20, RZ, 0x3c, !PT ;  /* 0x0000001407073212 */ /* 0x000fc600078e3cff */
        /* <DEDUP_REMOVED lines=29> */
[----:B------:R-:W-:Y:S02]  /*24b0*/  @P3 LOP3.LUT R5, R5, R24, RZ, 0x3c, !PT ;  /* 0x0000001805053212 */ /* 0x000fe400078e3cff */
[----:B---3--:R-:W-:Y:S01]  /*24c0*/  @P6 LOP3.LUT R2, R2, R21, RZ, 0x3c, !PT ;  /* 0x0000001502026212 */ /* 0x008fe200078e3cff */
[----:B------:R-:W3:Y:S01]  /*24d0*/  @P0 LDG.E R24, desc[UR6][R12.64+0x12c] ;  /* 0x00012c060c180981 */ /* 0x000ee2000c1e1900 */
[----:B----4-:R-:W-:Y:S02]  /*24e0*/  @P6 LOP3.LUT R3, R3, R23, RZ, 0x3c, !PT ;  /* 0x0000001703036212 */ /* 0x010fe400078e3cff */
[----:B------:R-:W-:Y:S01]  /*24f0*/  @P4 LOP3.LUT R5, R5, R26, RZ, 0x3c, !PT ;  /* 0x0000001a05054212 */ /* 0x000fe200078e3cff */
[----:B------:R-:W4:Y:S04]  /*2500*/  @P0 LDG.E R21, desc[UR6][R12.64+0x130] ;  /* 0x000130060c150981 */ /* 0x000f28000c1e1900 */
[----:B------:R-:W4:Y:S04]  /*2510*/  @P0 LDG.E R26, desc[UR6][R12.64+0x134] ;  /* 0x000134060c1a0981 */ /* 0x000f28000c1e1900 */
[----:B------:R-:W4:Y:S01]  /*2520*/  @P0 LDG.E R23, desc[UR6][R12.64+0x138] ;  /* 0x000138060c170981 */ /* 0x000f22000c1e1900 */
[----:B------:R-:W-:Y:S01]  /*2530*/  UIADD3 UR4, UPT, UPT, UR4, 0x10, URZ ;  /* 0x0000001004047890 */ /* 0x000fe2000fffe0ff */
[----:B------:R-:W-:-:S03]  /*2540*/  @P5 LOP3.LUT R5, R5, R20, RZ, 0x3c, !PT ;  /* 0x0000001405055212 */ /* 0x000fc600078e3cff */
[----:B------:R-:W-:Y:S01]  /*2550*/  UISETP.NE.AND UP0, UPT, UR4, 0x20, UPT ;  /* 0x000000200400788c */ /* 0x000fe2000bf05270 */
[----:B------:R-:W-:Y:S02]  /*2560*/  @P6 LOP3.LUT R6, R6, R25, RZ, 0x3c, !PT ;  /* 0x0000001906066212 */ /* 0x000fe400078e3cff */
[----:B------:R-:W-:Y:S02]  /*2570*/  @P0 LOP3.LUT R3, R3, R28, RZ, 0x3c, !PT ;  /* 0x0000001c03030212 */ /* 0x000fe400078e3cff */
[----:B--2---:R-:W-:-:S04]  /*2580*/  @P6 LOP3.LUT R5, R5, R22, RZ, 0x3c, !PT ;  /* 0x0000001605056212 */ /* 0x004fc800078e3cff */
[----:B---3--:R-:W-:Y:S02]  /*2590*/  @P0 LOP3.LUT R5, R5, R24, RZ, 0x3c, !PT ;  /* 0x0000001805050212 */ /* 0x008fe400078e3cff */
[----:B----4-:R-:W-:Y:S02]  /*25a0*/  @P0 LOP3.LUT R6, R6, R21, RZ, 0x3c, !PT ;  /* 0x0000001506060212 */ /* 0x010fe400078e3cff */
[----:B------:R-:W-:Y:S02]  /*25b0*/  @P0 LOP3.LUT R7, R7, R26, RZ, 0x3c, !PT ;  /* 0x0000001a07070212 */ /* 0x000fe400078e3cff */
[----:B------:R-:W-:Y:S01]  /*25c0*/  @P0 LOP3.LUT R2, R2, R23, RZ, 0x3c, !PT ;  /* 0x0000001702020212 */ /* 0x000fe200078e3cff */
[----:B------:R-:W-:Y:S06]  /*25d0*/  BRA.U UP0, `(.L_x_8) ;  /* 0xfffffff5004c7547 */ /* 0x000fec000b83ffff */
[----:B------:R-:W-:-:S05]  /*25e0*/  VIADD R18, R18, 0x1 ;  /* 0x0000000112127836 */ /* 0x000fca0000000000 */
[----:B------:R-:W-:-:S13]  /*25f0*/  ISETP.NE.AND P0, PT, R18, 0x5, PT ;  /* 0x000000051200780c */ /* 0x000fda0003f05270 */
[----:B------:R-:W-:Y:S05]  /*2600*/  @P0 BRA `(.L_x_9) ;  /* 0xfffffff400300947 */ /* 0x000fea000383ffff */
[----:B------:R3:W-:Y:S04]  /*2610*/  STL [R1+0x4], R5 ;  /* 0x0000040501007387 */ /* 0x0007e80000100800 */
[----:B------:R3:W-:Y:S04]  /*2620*/  STL.64 [R1+0x8], R6 ;  /* 0x0000080601007387 */ /* 0x0007e80000100a00 */
[----:B------:R3:W-:Y:S02]  /*2630*/  STL.64 [R1+0x10], R2 ;  /* 0x0000100201007387 */ /* 0x0007e40000100a00 */
.L_x_3:
[----:B------:R-:W-:Y:S05]  /*2640*/  BSYNC.RECONVERGENT B1 ;  /* 0x0000000000017941 */ /* 0x000fea0003800200 */
.L_x_2:
[C---:B------:R-:W-:Y:S01]  /*2650*/  ISETP.GT.U32.AND P0, PT, R15.reuse, 0x3, PT ;  /* 0x000000030f00780c */ /* 0x040fe20003f04070 */
[----:B------:R-:W-:Y:S01]  /*2660*/  VIADD R16, R16, 0x1 ;  /* 0x0000000110107836 */ /* 0x000fe20000000000 */
[--C-:B------:R-:W-:Y:S02]  /*2670*/  SHF.R.U64 R15, R15, 0x2, R14.reuse ;  /* 0x000000020f0f7819 */ /* 0x100fe4000000120e */
[----:B------:R-:W-:Y:S02]  /*2680*/  ISETP.GT.U32.AND.EX P0, PT, R14, RZ, PT, P0 ;  /* 0x000000ff0e00720c */ /* 0x000fe40003f04100 */
[----:B------:R-:W-:-:S11]  /*2690*/  SHF.R.U32.HI R14, RZ, 0x2, R14 ;  /* 0x00000002ff0e7819 */ /* 0x000fd6000001160e */
[----:B------:R-:W-:Y:S05]  /*26a0*/  @P0 BRA `(.L_x_10) ;  /* 0xffffffd800cc0947 */ /* 0x000fea000383ffff */
.L_x_1:
[----:B------:R-:W-:Y:S05]  /*26b0*/  BSYNC.RECONVERGENT B0 ;  /* 0x0000000000007941 */ /* 0x000fea0003800200 */
.L_x_0:
[----:B------:R-:W4:Y:S02]  /*26c0*/  LDCU.64 UR4, c[0x0][0x388] ;  /* 0x00007100ff0477ac */ /* 0x000f240008000a00 */
[----:B----4-:R-:W-:-:S04]  /*26d0*/  ISETP.GE.U32.AND P0, PT, R9, UR4, PT ;  /* 0x0000000409007c0c */ /* 0x010fc8000bf06070 */
[----:B------:R-:W-:-:S13]  /*26e0*/  ISETP.GE.AND.EX P0, PT, R0, UR5, PT, P0 ;  /* 0x0000000500007c0c */ /* 0x000fda000bf06300 */
[----:B------:R-:W-:Y:S05]  /*26f0*/  @P0 EXIT ;  /* 0x000000000000094d */ /* 0x000fea0003800000 */
.L_x_13:
[----:B----4-:R-:W4:Y:S02]  /*2700*/  LDC.64 R14, c[0x0][0x380] ;  /* 0x0000e000ff0e7b82 */ /* 0x010f240000000a00 */
[----:B----4-:R4:W5:Y:S01]  /*2710*/  LDG.E R16, desc[UR6][R14.64] ;  /* 0x000000060e107981 */ /* 0x010962000c1e1900 */
[----:B------:R-:W-:Y:S01]  /*2720*/  BSSY.RECONVERGENT B0, `(.L_x_11) ;  /* 0x000001d000007945 */ /* 0x000fe20003800200 */
[----:B------:R-:W-:Y:S02]  /*2730*/  IMAD.MOV.U32 R10, RZ, RZ, RZ ;  /* 0x000000ffff0a7224 */ /* 0x000fe400078e00ff */
[----:B------:R4:W-:Y:S05]  /*2740*/  STL.128 [R1+0x30], RZ ;  /* 0x000030ff01007387 */ /* 0x0009ea0000100c00 */
.L_x_12:
[----:B------:R-:W-:Y:S01]  /*2750*/  SHF.R.U32.HI R12, RZ, 0x2, R5 ;  /* 0x00000002ff0c7819 */ /* 0x000fe20000011605 */
[----:B-1----:R-:W-:-:S03]  /*2760*/  VIADD R4, R4, 0x587c5 ;  /* 0x000587c504047836 */ /* 0x002fc60000000000 */
[----:B------:R-:W-:Y:S01]  /*2770*/  LOP3.LUT R12, R12, R5, RZ, 0x3c, !PT ;  /* 0x000000050c0c7212 */ /* 0x000fe200078e3cff */
[----:B0-23--:R-:W-:-:S04]  /*2780*/  IMAD.SHL.U32 R5, R3, 0x10, RZ ;  /* 0x0000001003057824 */ /* 0x00dfc800078e00ff */
[----:B------:R-:W-:-:S05]  /*2790*/  IMAD.SHL.U32 R11, R12, 0x2, RZ ;  /* 0x000000020c0b7824 */ /* 0x000fca00078e00ff */
[----:B------:R-:W-:-:S04]  /*27a0*/  LOP3.LUT R12, R12, R11, R5, 0x96, !PT ;  /* 0x0000000b0c0c7212 */ /* 0x000fc800078e9605 */
[----:B------:R-:W-:-:S05]  /*27b0*/  LOP3.LUT R13, R12, R3, RZ, 0x3c, !PT ;  /* 0x000000030c0d7212 */ /* 0x000fca00078e3cff */
[----:B------:R-:W-:-:S04]  /*27c0*/  IMAD.IADD R5, R13, 0x1, R4 ;  /* 0x000000010d057824 */ /* 0x000fc800078e0204 */
[----:B------:R-:W-:-:S05]  /*27d0*/  IMAD.SHL.U32 R5, R5, 0x4, RZ ;  /* 0x0000000405057824 */ /* 0x000fca00078e00ff */
[----:B------:R-:W-:-:S05]  /*27e0*/  LOP3.LUT R12, R5, 0xc, RZ, 0xc0, !PT ;  /* 0x0000000c050c7812 */ /* 0x000fca00078ec0ff */
[----:B------:R-:W-:-:S05]  /*27f0*/  IMAD.IADD R19, R1, 0x1, R12 ;  /* 0x0000000101137824 */ /* 0x000fca00078e020c */
[----:B------:R-:W2:Y:S02]  /*2800*/  LDL R5, [R19+0x30] ;  /* 0x0000300013057983 */ /* 0x000ea40000100800 */
[----:B--2---:R-:W-:-:S05]  /*2810*/  VIADD R12, R5, 0x1 ;  /* 0x00000001050c7836 */ /* 0x004fca0000000000 */
[----:B------:R0:W-:Y:S04]  /*2820*/  STL [R19+0x30], R12 ;  /* 0x0000300c13007387 */ /* 0x0001e80000100800 */
[----:B------:R-:W2:Y:S01]  /*2830*/  LDL R17, [R1+0x30] ;  /* 0x0000300001117983 */ /* 0x000ea20000100800 */
[----:B------:R-:W-:Y:S01]  /*2840*/  ISETP.LT.U32.AND P1, PT, R10, 0xe6, PT ;  /* 0x000000e60a00780c */ /* 0x000fe20003f21070 */
[----:B------:R-:W-:Y:S02]  /*2850*/  IMAD.MOV.U32 R11, RZ, RZ, R6 ;  /* 0x000000ffff0b7224 */ /* 0x000fe400078e0006 */
[----:B------:R-:W-:Y:S02]  /*2860*/  IMAD.MOV.U32 R6, RZ, RZ, R7 ;  /* 0x000000ffff067224 */ /* 0x000fe400078e0007 */
[----:B------:R-:W-:-:S02]  /*2870*/  IMAD.MOV.U32 R7, RZ, RZ, R2 ;  /* 0x000000ffff077224 */ /* 0x000fc400078e0002 */
[----:B------:R-:W-:Y:S02]  /*2880*/  IMAD.MOV.U32 R2, RZ, RZ, R3 ;  /* 0x000000ffff027224 */ /* 0x000fe400078e0003 */
[----:B------:R-:W-:Y:S01]  /*2890*/  IMAD.MOV.U32 R3, RZ, RZ, R13 ;  /* 0x000000ffff037224 */ /* 0x000fe200078e000d */
[----:B--2---:R-:W-:Y:S01]  /*28a0*/  IADD3 R5, PT, PT, R17, 0xe6, -R10 ;  /* 0x000000e611057810 */ /* 0x004fe20007ffe80a */
[----:B------:R-:W-:-:S03]  /*28b0*/  VIADD R10, R10, 0x1 ;  /* 0x000000010a0a7836 */ /* 0x000fc60000000000 */
[----:B-----5:R-:W-:Y:S01]  /*28c0*/  ISETP.GE.AND P0, PT, R5, R16, PT ;  /* 0x000000100500720c */ /* 0x020fe20003f06270 */
[----:B------:R-:W-:-:S12]  /*28d0*/  IMAD.MOV.U32 R5, RZ, RZ, R11 ;  /* 0x000000ffff057224 */ /* 0x000fd800078e000b */
[----:B0-----:R-:W-:Y:S05]  /*28e0*/  @P0 BRA P1, `(.L_x_12) ;  /* 0xfffffffc00980947 */ /* 0x001fea000083ffff */
[----:B------:R-:W-:Y:S05]  /*28f0*/  BSYNC.RECONVERGENT B0 ;  /* 0x0000000000007941 */ /* 0x000fea0003800200 */
.L_x_11:
[----:B------:R-:W0:Y:S01]  /*2900*/  S2R R5, SR_LANEID ;  /* 0x0000000000057919 */ /* 0x000e220000000000 */
[----:B------:R-:W-:Y:S01]  /*2910*/  CREDUX.MAX.S32 UR5, R17 ;  /* 0x00000000110572cc */ /* 0x000fe20000000200 */
[----:B------:R-:W-:Y:S02]  /*2920*/  VOTEU.ANY UR4, UPT, PT ;  /* 0x0000000000047886 */ /* 0x000fe400038e0100 */
[----:B------:R-:W-:-:S10]  /*2930*/  UFLO.U32 UR4, UR4 ;  /* 0x00000004000472bd */ /* 0x000fd400080e0000 */
[----:B------:R-:W-:Y:S01]  /*2940*/  IMAD.U32 R13, RZ, RZ, UR5 ;  /* 0x00000005ff0d7e24 */ /* 0x000fe2000f8e00ff */
[----:B0-----:R-:W-:Y:S01]  /*2950*/  ISETP.EQ.U32.AND P0, PT, R5, UR4, PT ;  /* 0x0000000405007c0c */ /* 0x001fe2000bf02070 */
[----:B------:R-:W0:-:S12]  /*2960*/  LDCU.64 UR4, c[0x0][0x388] ;  /* 0x00007100ff0477ac */ /* 0x000e180008000a00 */
[----:B------:R1:W-:Y:S01]  /*2970*/  @P0 REDG.E.MAX.S32.STRONG.GPU desc[UR6][R14.64], R13 ;  /* 0x0000000d0e00098e */ /* 0x0003e2000d12e306 */
[----:B------:R-:W-:Y:S01]  /*2980*/  IADD3 R9, P0, PT, R8, R9, RZ ;  /* 0x0000000908097210 */ /* 0x000fe20007f1e0ff */
[----:B------:R-:W-:-:S04]  /*2990*/  IMAD.MOV.U32 R5, RZ, RZ, R11 ;  /* 0x000000ffff057224 */ /* 0x000fc800078e000b */
[----:B------:R-:W-:Y:S01]  /*29a0*/  IMAD.X R0, RZ, RZ, R0, P0 ;  /* 0x000000ffff007224 */ /* 0x000fe200000e0600 */
[----:B0-----:R-:W-:-:S04]  /*29b0*/  ISETP.GE.U32.AND P0, PT, R9, UR4, PT ;  /* 0x0000000409007c0c */ /* 0x001fc8000bf06070 */
[----:B------:R-:W-:-:S13]  /*29c0*/  ISETP.GE.AND.EX P0, PT, R0, UR5, PT, P0 ;  /* 0x0000000500007c0c */ /* 0x000fda000bf06300 */
[----:B-1----:R-:W-:Y:S05]  /*29d0*/  @!P0 BRA `(.L_x_13) ;  /* 0xfffffffc00488947 */ /* 0x002fea000383ffff */
[----:B------:R-:W-:Y:S05]  /*29e0*/  EXIT ;  /* 0x000000000000794d */ /* 0x000fea0003800000 */
.L_x_14:
[----:B------:R-:W-:-:S00]  /*29f0*/  BRA `(.L_x_14) ;  /* 0xfffffffc00fc7947 */ /* 0x000fc0000383ffff */
[----:B------:R-:W-:-:S00]  /*2a00*/  NOP ;  /* 0x0000000000007918 */ /* 0x000fc00000000000 */
[----:B------:R-:W-:-:S00]  /*2a10*/  NOP ;  /* 0x0000000000007918 */ /* 0x000fc00000000000 */
[----:B------:R-:W-:-:S00]  /*2a20*/  NOP ;  /* 0x0000000000007918 */ /* 0x000fc00000000000 */
[----:B------:R-:W-:-:S00]  /*2a30*/  NOP ;  /* 0x0000000000007918 */ /* 0x000fc00000000000 */
[----:B------:R-:W-:-:S00]  /*2a40*/  NOP ;  /* 0x0000000000007918 */ /* 0x000fc00000000000 */
[----:B------:R-:W-:-:S00]  /*2a50*/  NOP ;  /* 0x0000000000007918 */ /* 0x000fc00000000000 */
[----:B------:R-:W-:-:S00]  /*2a60*/  NOP ;  /* 0x0000000000007918 */ /* 0x000fc00000000000 */
[----:B------:R-:W-:-:S00]  /*2a70*/  NOP ;  /* 0x0000000000007918 */ /* 0x000fc00000000000 */
.L_x_15:


//--------------------- .nv.global.init           --------------------------
	.section	.nv.global.init,"aw",@progbits
	.align	4
.nv.global.init:
	.type		mrg32k3aM1SubSeq,@object
	.size		mrg32k3aM1SubSeq,(mrg32k3aM2SubSeq - mrg32k3aM1SubSeq)
mrg32k3aM1SubSeq:
        /*0000*/ 	.byte	0x0b, 0xcc, 0xee, 0x04, 0x73, 0x29, 0x8b, 0x6f, 0xf6, 0x53, 0x03, 0xf6, 0x23, 0xf6, 0xea, 0xda
        /* <DEDUP_REMOVED lines=125> */
	.type		mrg32k3aM2SubSeq,@object
	.size		mrg32k3aM2SubSeq,(mrg32k3aM1 - mrg32k3aM2SubSeq)
mrg32k3aM2SubSeq:
        /* <DEDUP_REMOVED lines=126> */
	.type		mrg32k3aM1,@object
	.size		mrg32k3aM1,(mrg32k3aM1Seq - mrg32k3aM1)
mrg32k3aM1:
        /* <DEDUP_REMOVED lines=144> */
	.type		mrg32k3aM1Seq,@object
	.size		mrg32k3aM1Seq,(mrg32k3aM2 - mrg32k3aM1Seq)
mrg32k3aM1Seq:
        /* <DEDUP_REMOVED lines=144> */
	.type		mrg32k3aM2,@object
	.size		mrg32k3aM2,(mrg32k3aM2Seq - mrg32k3aM2)
mrg32k3aM2:
        /* <DEDUP_REMOVED lines=144> */
	.type		mrg32k3aM2Seq,@object
	.size		mrg32k3aM2Seq,(precalc_xorwow_matrix - mrg32k3aM2Seq)
mrg32k3aM2Seq:
        /* <DEDUP_REMOVED lines=144> */
	.type		precalc_xorwow_matrix,@object
	.size		precalc_xorwow_matrix,(precalc_xorwow_offset_matrix - precalc_xorwow_matrix)
precalc_xorwow_matrix:
        /* <DEDUP_REMOVED lines=6400> */
	.type		precalc_xorwow_offset_matrix,@object
	.size		precalc_xorwow_offset_matrix,(.L_1 - precalc_xorwow_offset_matrix)
precalc_xorwow_offset_matrix:
        /* <DEDUP_REMOVED lines=6400> */
.L_1:


//--------------------- .nv.shared.reserved.0     --------------------------
	.section	.nv.shared.reserved.0,"aw",@nobits
	.weak		__nv_reservedSMEM_offset_0_alias
	.size		__nv_reservedSMEM_offset_0_alias, 0, 64
	.other		__nv_reservedSMEM_offset_0_alias,@"STO_CUDA_RESERVED_SHARED STV_DEFAULT"
__nv_reservedSMEM_offset_0_alias:
	.zero		0
	.zero		64


//--------------------- .nv.constant0._Z13simulateRollsPixi --------------------------
	.section	.nv.constant0._Z13simulateRollsPixi,"a",@progbits
	.sectionflags	@""
	.align	4
.nv.constant0._Z13simulateRollsPixi:
	.zero		916


//--------------------- SYMBOLS --------------------------

	.type		.nv.reservedSmem.offset0,@object
	.size		.nv.reservedSmem.offset0,0x4
